//
// Generated by NVIDIA NVVM Compiler
//
// Compiler Build ID: CL-36424714
// Cuda compilation tools, release 13.0, V13.0.88
// Based on NVVM 20.0.0
//

.version 9.0
.target sm_100
.address_size 64

	// .globl	_ZN3cub18CUB_300001_SM_10006detail11EmptyKernelIvEEvv
// _ZZN3cub18CUB_300001_SM_10006detail5merge19device_merge_kernelINS2_10policy_hubIN4cuda3std3__45tupleIJiiEEEiE9policy600EN6thrust24THRUST_300001_SM_1000_NS12zip_iteratorINS8_IJNSD_17constant_iteratorIiNSD_11use_defaultESG_EENSD_6detail15normal_iteratorINSD_10device_ptrIiEEEEEEEEENSD_17counting_iteratorIiSG_SG_SG_EENSE_INS8_IJSM_SM_EEEEESQ_NSD_16discard_iteratorISG_EESM_i4compEEvT0_T1_T6_T2_T3_SY_T4_T5_T7_PSY_NS1_7vsmem_tEE19shared_temp_storage has been demoted
// _ZZN3cub18CUB_300001_SM_10006detail5merge19device_merge_kernelINS2_10policy_hubIN4cuda3std3__45tupleIJiiEEEiE9policy600EN6thrust24THRUST_300001_SM_1000_NS12zip_iteratorINS8_IJNSD_17constant_iteratorIiNSD_11use_defaultESG_EENSD_6detail15normal_iteratorINSD_10device_ptrIiEEEEEEEEENSD_17counting_iteratorIiSG_SG_SG_EENSE_INS8_IJSM_SM_EEEEESQ_NSD_16discard_iteratorISG_EESM_l4compEEvT0_T1_T6_T2_T3_SY_T4_T5_T7_PSY_NS1_7vsmem_tEE19shared_temp_storage has been demoted
.global .align 1 .b8 _ZN30_INTERNAL_37faa349_4_k_cu_main4cuda3std3__45__cpo5beginE[1];
.global .align 1 .b8 _ZN30_INTERNAL_37faa349_4_k_cu_main4cuda3std3__45__cpo3endE[1];
.global .align 1 .b8 _ZN30_INTERNAL_37faa349_4_k_cu_main4cuda3std3__45__cpo6cbeginE[1];
.global .align 1 .b8 _ZN30_INTERNAL_37faa349_4_k_cu_main4cuda3std3__45__cpo4cendE[1];
.global .align 1 .b8 _ZN30_INTERNAL_37faa349_4_k_cu_main4cuda3std3__45__cpo6rbeginE[1];
.global .align 1 .b8 _ZN30_INTERNAL_37faa349_4_k_cu_main4cuda3std3__45__cpo4rendE[1];
.global .align 1 .b8 _ZN30_INTERNAL_37faa349_4_k_cu_main4cuda3std3__45__cpo7crbeginE[1];
.global .align 1 .b8 _ZN30_INTERNAL_37faa349_4_k_cu_main4cuda3std3__45__cpo5crendE[1];
.global .align 1 .b8 _ZN30_INTERNAL_37faa349_4_k_cu_main4cuda3std3__432_GLOBAL__N__37faa349_4_k_cu_main6ignoreE[1];
.global .align 1 .b8 _ZN30_INTERNAL_37faa349_4_k_cu_main4cuda3std3__419piecewise_constructE[1];
.global .align 1 .b8 _ZN30_INTERNAL_37faa349_4_k_cu_main4cuda3std3__48in_placeE[1];
.global .align 1 .b8 _ZN30_INTERNAL_37faa349_4_k_cu_main4cuda3std3__420unreachable_sentinelE[1];
.global .align 1 .b8 _ZN30_INTERNAL_37faa349_4_k_cu_main4cuda3std3__47nulloptE[1];
.global .align 1 .b8 _ZN30_INTERNAL_37faa349_4_k_cu_main4cuda3std3__48unexpectE[1];
.global .align 1 .b8 _ZN30_INTERNAL_37faa349_4_k_cu_main4cuda3std6ranges3__45__cpo4swapE[1];
.global .align 1 .b8 _ZN30_INTERNAL_37faa349_4_k_cu_main4cuda3std6ranges3__45__cpo9iter_moveE[1];
.global .align 1 .b8 _ZN30_INTERNAL_37faa349_4_k_cu_main4cuda3std6ranges3__45__cpo5beginE[1];
.global .align 1 .b8 _ZN30_INTERNAL_37faa349_4_k_cu_main4cuda3std6ranges3__45__cpo3endE[1];
.global .align 1 .b8 _ZN30_INTERNAL_37faa349_4_k_cu_main4cuda3std6ranges3__45__cpo6cbeginE[1];
.global .align 1 .b8 _ZN30_INTERNAL_37faa349_4_k_cu_main4cuda3std6ranges3__45__cpo4cendE[1];
.global .align 1 .b8 _ZN30_INTERNAL_37faa349_4_k_cu_main4cuda3std6ranges3__45__cpo7advanceE[1];
.global .align 1 .b8 _ZN30_INTERNAL_37faa349_4_k_cu_main4cuda3std6ranges3__45__cpo9iter_swapE[1];
.global .align 1 .b8 _ZN30_INTERNAL_37faa349_4_k_cu_main4cuda3std6ranges3__45__cpo4nextE[1];
.global .align 1 .b8 _ZN30_INTERNAL_37faa349_4_k_cu_main4cuda3std6ranges3__45__cpo4prevE[1];
.global .align 1 .b8 _ZN30_INTERNAL_37faa349_4_k_cu_main4cuda3std6ranges3__45__cpo4dataE[1];
.global .align 1 .b8 _ZN30_INTERNAL_37faa349_4_k_cu_main4cuda3std6ranges3__45__cpo5cdataE[1];
.global .align 1 .b8 _ZN30_INTERNAL_37faa349_4_k_cu_main4cuda3std6ranges3__45__cpo4sizeE[1];
.global .align 1 .b8 _ZN30_INTERNAL_37faa349_4_k_cu_main4cuda3std6ranges3__45__cpo5ssizeE[1];
.global .align 1 .b8 _ZN30_INTERNAL_37faa349_4_k_cu_main4cuda3std6ranges3__45__cpo8distanceE[1];
.global .align 1 .b8 _ZN30_INTERNAL_37faa349_4_k_cu_main6thrust24THRUST_300001_SM_1000_NS8cuda_cub3parE[1];
.global .align 1 .b8 _ZN30_INTERNAL_37faa349_4_k_cu_main6thrust24THRUST_300001_SM_1000_NS8cuda_cub10par_nosyncE[1];
.global .align 1 .b8 _ZN30_INTERNAL_37faa349_4_k_cu_main6thrust24THRUST_300001_SM_1000_NS6system6detail10sequential3seqE[1];
.global .align 1 .b8 _ZN30_INTERNAL_37faa349_4_k_cu_main6thrust24THRUST_300001_SM_1000_NS12placeholders2_1E[1];
.global .align 1 .b8 _ZN30_INTERNAL_37faa349_4_k_cu_main6thrust24THRUST_300001_SM_1000_NS12placeholders2_2E[1];
.global .align 1 .b8 _ZN30_INTERNAL_37faa349_4_k_cu_main6thrust24THRUST_300001_SM_1000_NS12placeholders2_3E[1];
.global .align 1 .b8 _ZN30_INTERNAL_37faa349_4_k_cu_main6thrust24THRUST_300001_SM_1000_NS12placeholders2_4E[1];
.global .align 1 .b8 _ZN30_INTERNAL_37faa349_4_k_cu_main6thrust24THRUST_300001_SM_1000_NS12placeholders2_5E[1];
.global .align 1 .b8 _ZN30_INTERNAL_37faa349_4_k_cu_main6thrust24THRUST_300001_SM_1000_NS12placeholders2_6E[1];
.global .align 1 .b8 _ZN30_INTERNAL_37faa349_4_k_cu_main6thrust24THRUST_300001_SM_1000_NS12placeholders2_7E[1];
.global .align 1 .b8 _ZN30_INTERNAL_37faa349_4_k_cu_main6thrust24THRUST_300001_SM_1000_NS12placeholders2_8E[1];
.global .align 1 .b8 _ZN30_INTERNAL_37faa349_4_k_cu_main6thrust24THRUST_300001_SM_1000_NS12placeholders2_9E[1];
.global .align 1 .b8 _ZN30_INTERNAL_37faa349_4_k_cu_main6thrust24THRUST_300001_SM_1000_NS12placeholders3_10E[1];
.global .align 1 .b8 _ZN30_INTERNAL_37faa349_4_k_cu_main6thrust24THRUST_300001_SM_1000_NS3seqE[1];

.visible .entry _ZN3cub18CUB_300001_SM_10006detail11EmptyKernelIvEEvv()
{


	ret;

}
	// .globl	_ZN3cub18CUB_300001_SM_10006detail8for_each13static_kernelINS2_12policy_hub_t12policy_500_tEmN6thrust24THRUST_300001_SM_1000_NS8cuda_cub20__uninitialized_fill7functorINS7_10device_ptrIiEEiEEEEvT0_T1_
.visible .entry _ZN3cub18CUB_300001_SM_10006detail8for_each13static_kernelINS2_12policy_hub_t12policy_500_tEmN6thrust24THRUST_300001_SM_1000_NS8cuda_cub20__uninitialized_fill7functorINS7_10device_ptrIiEEiEEEEvT0_T1_(
	.param .u64 _ZN3cub18CUB_300001_SM_10006detail8for_each13static_kernelINS2_12policy_hub_t12policy_500_tEmN6thrust24THRUST_300001_SM_1000_NS8cuda_cub20__uninitialized_fill7functorINS7_10device_ptrIiEEiEEEEvT0_T1__param_0,
	.param .align 8 .b8 _ZN3cub18CUB_300001_SM_10006detail8for_each13static_kernelINS2_12policy_hub_t12policy_500_tEmN6thrust24THRUST_300001_SM_1000_NS8cuda_cub20__uninitialized_fill7functorINS7_10device_ptrIiEEiEEEEvT0_T1__param_1[16]
)
.maxntid 256
{
	.reg .pred 	%p<4>;
	.reg .b16 	%rs<5>;
	.reg .b32 	%r<12>;
	.reg .b64 	%rd<16>;

	ld.param.u32 	%r3, [_ZN3cub18CUB_300001_SM_10006detail8for_each13static_kernelINS2_12policy_hub_t12policy_500_tEmN6thrust24THRUST_300001_SM_1000_NS8cuda_cub20__uninitialized_fill7functorINS7_10device_ptrIiEEiEEEEvT0_T1__param_1+8];
	ld.param.u64 	%rd4, [_ZN3cub18CUB_300001_SM_10006detail8for_each13static_kernelINS2_12policy_hub_t12policy_500_tEmN6thrust24THRUST_300001_SM_1000_NS8cuda_cub20__uninitialized_fill7functorINS7_10device_ptrIiEEiEEEEvT0_T1__param_1];
	ld.param.u64 	%rd5, [_ZN3cub18CUB_300001_SM_10006detail8for_each13static_kernelINS2_12policy_hub_t12policy_500_tEmN6thrust24THRUST_300001_SM_1000_NS8cuda_cub20__uninitialized_fill7functorINS7_10device_ptrIiEEiEEEEvT0_T1__param_0];
	mov.u32 	%r9, %ctaid.x;
	mul.wide.u32 	%rd1, %r9, 512;
	sub.s64 	%rd2, %rd5, %rd1;
	setp.lt.u64 	%p1, %rd2, 512;
	@%p1 bra 	$L__BB1_2;
	mov.u32 	%r11, %tid.x;
	cvta.to.global.u64 	%rd11, %rd4;
	cvt.u64.u32 	%rd12, %r11;
	add.s64 	%rd13, %rd1, %rd12;
	shl.b64 	%rd14, %rd13, 2;
	add.s64 	%rd15, %rd11, %rd14;
	st.global.u32 	[%rd15], %r3;
	st.global.u32 	[%rd15+1024], %r3;
	bra.uni 	$L__BB1_6;
$L__BB1_2:
	cvta.to.global.u64 	%rd6, %rd4;
	mov.u32 	%r2, %tid.x;
	cvt.u64.u32 	%rd7, %r2;
	setp.le.u64 	%p2, %rd2, %rd7;
	add.s64 	%rd8, %rd1, %rd7;
	shl.b64 	%rd9, %rd8, 2;
	add.s64 	%rd3, %rd6, %rd9;
	@%p2 bra 	$L__BB1_4;
	st.global.u32 	[%rd3], %r3;
$L__BB1_4:
	add.s32 	%r10, %r2, 256;
	cvt.u64.u32 	%rd10, %r10;
	setp.le.u64 	%p3, %rd2, %rd10;
	@%p3 bra 	$L__BB1_6;
	st.global.u32 	[%rd3+1024], %r3;
$L__BB1_6:
	ret;

}
	// .globl	_ZN3cub18CUB_300001_SM_10006detail5merge34device_partition_merge_path_kernelINS2_10policy_hubIN4cuda3std3__45tupleIJiiEEEiE9policy600EN6thrust24THRUST_300001_SM_1000_NS12zip_iteratorINS8_IJNSD_17constant_iteratorIiNSD_11use_defaultESG_EENSD_6detail15normal_iteratorINSD_10device_ptrIiEEEEEEEEENSD_17counting_iteratorIiSG_SG_SG_EENSE_INS8_IJSM_SM_EEEEESQ_NSD_16discard_iteratorISG_EESM_i4compEEvT0_T6_T2_SX_SX_PSX_T7_
.visible .entry _ZN3cub18CUB_300001_SM_10006detail5merge34device_partition_merge_path_kernelINS2_10policy_hubIN4cuda3std3__45tupleIJiiEEEiE9policy600EN6thrust24THRUST_300001_SM_1000_NS12zip_iteratorINS8_IJNSD_17constant_iteratorIiNSD_11use_defaultESG_EENSD_6detail15normal_iteratorINSD_10device_ptrIiEEEEEEEEENSD_17counting_iteratorIiSG_SG_SG_EENSE_INS8_IJSM_SM_EEEEESQ_NSD_16discard_iteratorISG_EESM_i4compEEvT0_T6_T2_SX_SX_PSX_T7_(
	.param .align 8 .b8 _ZN3cub18CUB_300001_SM_10006detail5merge34device_partition_merge_path_kernelINS2_10policy_hubIN4cuda3std3__45tupleIJiiEEEiE9policy600EN6thrust24THRUST_300001_SM_1000_NS12zip_iteratorINS8_IJNSD_17constant_iteratorIiNSD_11use_defaultESG_EENSD_6detail15normal_iteratorINSD_10device_ptrIiEEEEEEEEENSD_17counting_iteratorIiSG_SG_SG_EENSE_INS8_IJSM_SM_EEEEESQ_NSD_16discard_iteratorISG_EESM_i4compEEvT0_T6_T2_SX_SX_PSX_T7__param_0[24],
	.param .u32 _ZN3cub18CUB_300001_SM_10006detail5merge34device_partition_merge_path_kernelINS2_10policy_hubIN4cuda3std3__45tupleIJiiEEEiE9policy600EN6thrust24THRUST_300001_SM_1000_NS12zip_iteratorINS8_IJNSD_17constant_iteratorIiNSD_11use_defaultESG_EENSD_6detail15normal_iteratorINSD_10device_ptrIiEEEEEEEEENSD_17counting_iteratorIiSG_SG_SG_EENSE_INS8_IJSM_SM_EEEEESQ_NSD_16discard_iteratorISG_EESM_i4compEEvT0_T6_T2_SX_SX_PSX_T7__param_1,
	.param .align 8 .b8 _ZN3cub18CUB_300001_SM_10006detail5merge34device_partition_merge_path_kernelINS2_10policy_hubIN4cuda3std3__45tupleIJiiEEEiE9policy600EN6thrust24THRUST_300001_SM_1000_NS12zip_iteratorINS8_IJNSD_17constant_iteratorIiNSD_11use_defaultESG_EENSD_6detail15normal_iteratorINSD_10device_ptrIiEEEEEEEEENSD_17counting_iteratorIiSG_SG_SG_EENSE_INS8_IJSM_SM_EEEEESQ_NSD_16discard_iteratorISG_EESM_i4compEEvT0_T6_T2_SX_SX_PSX_T7__param_2[16],
	.param .u32 _ZN3cub18CUB_300001_SM_10006detail5merge34device_partition_merge_path_kernelINS2_10policy_hubIN4cuda3std3__45tupleIJiiEEEiE9policy600EN6thrust24THRUST_300001_SM_1000_NS12zip_iteratorINS8_IJNSD_17constant_iteratorIiNSD_11use_defaultESG_EENSD_6detail15normal_iteratorINSD_10device_ptrIiEEEEEEEEENSD_17counting_iteratorIiSG_SG_SG_EENSE_INS8_IJSM_SM_EEEEESQ_NSD_16discard_iteratorISG_EESM_i4compEEvT0_T6_T2_SX_SX_PSX_T7__param_3,
	.param .u32 _ZN3cub18CUB_300001_SM_10006detail5merge34device_partition_merge_path_kernelINS2_10policy_hubIN4cuda3std3__45tupleIJiiEEEiE9policy600EN6thrust24THRUST_300001_SM_1000_NS12zip_iteratorINS8_IJNSD_17constant_iteratorIiNSD_11use_defaultESG_EENSD_6detail15normal_iteratorINSD_10device_ptrIiEEEEEEEEENSD_17counting_iteratorIiSG_SG_SG_EENSE_INS8_IJSM_SM_EEEEESQ_NSD_16discard_iteratorISG_EESM_i4compEEvT0_T6_T2_SX_SX_PSX_T7__param_4,
	.param .u64 .ptr .align 1 _ZN3cub18CUB_300001_SM_10006detail5merge34device_partition_merge_path_kernelINS2_10policy_hubIN4cuda3std3__45tupleIJiiEEEiE9policy600EN6thrust24THRUST_300001_SM_1000_NS12zip_iteratorINS8_IJNSD_17constant_iteratorIiNSD_11use_defaultESG_EENSD_6detail15normal_iteratorINSD_10device_ptrIiEEEEEEEEENSD_17counting_iteratorIiSG_SG_SG_EENSE_INS8_IJSM_SM_EEEEESQ_NSD_16discard_iteratorISG_EESM_i4compEEvT0_T6_T2_SX_SX_PSX_T7__param_5,
	.param .align 1 .b8 _ZN3cub18CUB_300001_SM_10006detail5merge34device_partition_merge_path_kernelINS2_10policy_hubIN4cuda3std3__45tupleIJiiEEEiE9policy600EN6thrust24THRUST_300001_SM_1000_NS12zip_iteratorINS8_IJNSD_17constant_iteratorIiNSD_11use_defaultESG_EENSD_6detail15normal_iteratorINSD_10device_ptrIiEEEEEEEEENSD_17counting_iteratorIiSG_SG_SG_EENSE_INS8_IJSM_SM_EEEEESQ_NSD_16discard_iteratorISG_EESM_i4compEEvT0_T6_T2_SX_SX_PSX_T7__param_6[1]
)
{
	.reg .pred 	%p<6>;
	.reg .b16 	%rs<5>;
	.reg .b32 	%r<38>;
	.reg .b64 	%rd<17>;

	ld.param.u64 	%rd7, [_ZN3cub18CUB_300001_SM_10006detail5merge34device_partition_merge_path_kernelINS2_10policy_hubIN4cuda3std3__45tupleIJiiEEEiE9policy600EN6thrust24THRUST_300001_SM_1000_NS12zip_iteratorINS8_IJNSD_17constant_iteratorIiNSD_11use_defaultESG_EENSD_6detail15normal_iteratorINSD_10device_ptrIiEEEEEEEEENSD_17counting_iteratorIiSG_SG_SG_EENSE_INS8_IJSM_SM_EEEEESQ_NSD_16discard_iteratorISG_EESM_i4compEEvT0_T6_T2_SX_SX_PSX_T7__param_2];
	ld.param.u64 	%rd6, [_ZN3cub18CUB_300001_SM_10006detail5merge34device_partition_merge_path_kernelINS2_10policy_hubIN4cuda3std3__45tupleIJiiEEEiE9policy600EN6thrust24THRUST_300001_SM_1000_NS12zip_iteratorINS8_IJNSD_17constant_iteratorIiNSD_11use_defaultESG_EENSD_6detail15normal_iteratorINSD_10device_ptrIiEEEEEEEEENSD_17counting_iteratorIiSG_SG_SG_EENSE_INS8_IJSM_SM_EEEEESQ_NSD_16discard_iteratorISG_EESM_i4compEEvT0_T6_T2_SX_SX_PSX_T7__param_0+16];
	ld.param.u32 	%r11, [_ZN3cub18CUB_300001_SM_10006detail5merge34device_partition_merge_path_kernelINS2_10policy_hubIN4cuda3std3__45tupleIJiiEEEiE9policy600EN6thrust24THRUST_300001_SM_1000_NS12zip_iteratorINS8_IJNSD_17constant_iteratorIiNSD_11use_defaultESG_EENSD_6detail15normal_iteratorINSD_10device_ptrIiEEEEEEEEENSD_17counting_iteratorIiSG_SG_SG_EENSE_INS8_IJSM_SM_EEEEESQ_NSD_16discard_iteratorISG_EESM_i4compEEvT0_T6_T2_SX_SX_PSX_T7__param_1];
	ld.param.u32 	%r12, [_ZN3cub18CUB_300001_SM_10006detail5merge34device_partition_merge_path_kernelINS2_10policy_hubIN4cuda3std3__45tupleIJiiEEEiE9policy600EN6thrust24THRUST_300001_SM_1000_NS12zip_iteratorINS8_IJNSD_17constant_iteratorIiNSD_11use_defaultESG_EENSD_6detail15normal_iteratorINSD_10device_ptrIiEEEEEEEEENSD_17counting_iteratorIiSG_SG_SG_EENSE_INS8_IJSM_SM_EEEEESQ_NSD_16discard_iteratorISG_EESM_i4compEEvT0_T6_T2_SX_SX_PSX_T7__param_3];
	ld.param.u32 	%r18, [_ZN3cub18CUB_300001_SM_10006detail5merge34device_partition_merge_path_kernelINS2_10policy_hubIN4cuda3std3__45tupleIJiiEEEiE9policy600EN6thrust24THRUST_300001_SM_1000_NS12zip_iteratorINS8_IJNSD_17constant_iteratorIiNSD_11use_defaultESG_EENSD_6detail15normal_iteratorINSD_10device_ptrIiEEEEEEEEENSD_17counting_iteratorIiSG_SG_SG_EENSE_INS8_IJSM_SM_EEEEESQ_NSD_16discard_iteratorISG_EESM_i4compEEvT0_T6_T2_SX_SX_PSX_T7__param_4];
	ld.param.u64 	%rd9, [_ZN3cub18CUB_300001_SM_10006detail5merge34device_partition_merge_path_kernelINS2_10policy_hubIN4cuda3std3__45tupleIJiiEEEiE9policy600EN6thrust24THRUST_300001_SM_1000_NS12zip_iteratorINS8_IJNSD_17constant_iteratorIiNSD_11use_defaultESG_EENSD_6detail15normal_iteratorINSD_10device_ptrIiEEEEEEEEENSD_17counting_iteratorIiSG_SG_SG_EENSE_INS8_IJSM_SM_EEEEESQ_NSD_16discard_iteratorISG_EESM_i4compEEvT0_T6_T2_SX_SX_PSX_T7__param_5];
	mov.u32 	%r19, %ntid.x;
	mov.u32 	%r20, %ctaid.x;
	mov.u32 	%r21, %tid.x;
	mad.lo.s32 	%r1, %r19, %r20, %r21;
	setp.ge.s32 	%p1, %r1, %r18;
	@%p1 bra 	$L__BB2_5;
	mul.lo.s32 	%r22, %r1, 2560;
	add.s32 	%r23, %r12, %r11;
	min.s32 	%r2, %r23, %r22;
	setp.lt.s32 	%p2, %r2, %r12;
	sub.s32 	%r24, %r2, %r12;
	selp.b32 	%r37, 0, %r24, %p2;
	min.s32 	%r35, %r11, %r2;
	setp.ge.s32 	%p3, %r37, %r35;
	@%p3 bra 	$L__BB2_4;
	cvta.to.global.u64 	%rd3, %rd7;
	cvta.to.global.u64 	%rd4, %rd6;
$L__BB2_3:
	sub.s32 	%r25, %r35, %r37;
	shr.u32 	%r26, %r25, 31;
	add.s32 	%r27, %r25, %r26;
	shr.s32 	%r28, %r27, 1;
	add.s32 	%r29, %r28, %r37;
	mul.wide.s32 	%rd10, %r29, 4;
	add.s64 	%rd11, %rd4, %rd10;
	ld.global.u32 	%r30, [%rd11];
	not.b32 	%r31, %r29;
	add.s32 	%r32, %r2, %r31;
	mul.wide.s32 	%rd12, %r32, 4;
	add.s64 	%rd13, %rd3, %rd12;
	ld.global.u32 	%r33, [%rd13];
	setp.eq.s32 	%p4, %r33, %r30;
	add.s32 	%r34, %r29, 1;
	selp.b32 	%r37, %r37, %r34, %p4;
	selp.b32 	%r35, %r29, %r35, %p4;
	setp.lt.s32 	%p5, %r37, %r35;
	@%p5 bra 	$L__BB2_3;
$L__BB2_4:
	cvta.to.global.u64 	%rd14, %rd9;
	mul.wide.s32 	%rd15, %r1, 4;
	add.s64 	%rd16, %rd14, %rd15;
	st.global.u32 	[%rd16], %r37;
$L__BB2_5:
	ret;

}
	// .globl	_ZN3cub18CUB_300001_SM_10006detail5merge19device_merge_kernelINS2_10policy_hubIN4cuda3std3__45tupleIJiiEEEiE9policy600EN6thrust24THRUST_300001_SM_1000_NS12zip_iteratorINS8_IJNSD_17constant_iteratorIiNSD_11use_defaultESG_EENSD_6detail15normal_iteratorINSD_10device_ptrIiEEEEEEEEENSD_17counting_iteratorIiSG_SG_SG_EENSE_INS8_IJSM_SM_EEEEESQ_NSD_16discard_iteratorISG_EESM_i4compEEvT0_T1_T6_T2_T3_SY_T4_T5_T7_PSY_NS1_7vsmem_tE
.visible .entry _ZN3cub18CUB_300001_SM_10006detail5merge19device_merge_kernelINS2_10policy_hubIN4cuda3std3__45tupleIJiiEEEiE9policy600EN6thrust24THRUST_300001_SM_1000_NS12zip_iteratorINS8_IJNSD_17constant_iteratorIiNSD_11use_defaultESG_EENSD_6detail15normal_iteratorINSD_10device_ptrIiEEEEEEEEENSD_17counting_iteratorIiSG_SG_SG_EENSE_INS8_IJSM_SM_EEEEESQ_NSD_16discard_iteratorISG_EESM_i4compEEvT0_T1_T6_T2_T3_SY_T4_T5_T7_PSY_NS1_7vsmem_tE(
	.param .align 8 .b8 _ZN3cub18CUB_300001_SM_10006detail5merge19device_merge_kernelINS2_10policy_hubIN4cuda3std3__45tupleIJiiEEEiE9policy600EN6thrust24THRUST_300001_SM_1000_NS12zip_iteratorINS8_IJNSD_17constant_iteratorIiNSD_11use_defaultESG_EENSD_6detail15normal_iteratorINSD_10device_ptrIiEEEEEEEEENSD_17counting_iteratorIiSG_SG_SG_EENSE_INS8_IJSM_SM_EEEEESQ_NSD_16discard_iteratorISG_EESM_i4compEEvT0_T1_T6_T2_T3_SY_T4_T5_T7_PSY_NS1_7vsmem_tE_param_0[24],
	.param .align 4 .b8 _ZN3cub18CUB_300001_SM_10006detail5merge19device_merge_kernelINS2_10policy_hubIN4cuda3std3__45tupleIJiiEEEiE9policy600EN6thrust24THRUST_300001_SM_1000_NS12zip_iteratorINS8_IJNSD_17constant_iteratorIiNSD_11use_defaultESG_EENSD_6detail15normal_iteratorINSD_10device_ptrIiEEEEEEEEENSD_17counting_iteratorIiSG_SG_SG_EENSE_INS8_IJSM_SM_EEEEESQ_NSD_16discard_iteratorISG_EESM_i4compEEvT0_T1_T6_T2_T3_SY_T4_T5_T7_PSY_NS1_7vsmem_tE_param_1[4],
	.param .u32 _ZN3cub18CUB_300001_SM_10006detail5merge19device_merge_kernelINS2_10policy_hubIN4cuda3std3__45tupleIJiiEEEiE9policy600EN6thrust24THRUST_300001_SM_1000_NS12zip_iteratorINS8_IJNSD_17constant_iteratorIiNSD_11use_defaultESG_EENSD_6detail15normal_iteratorINSD_10device_ptrIiEEEEEEEEENSD_17counting_iteratorIiSG_SG_SG_EENSE_INS8_IJSM_SM_EEEEESQ_NSD_16discard_iteratorISG_EESM_i4compEEvT0_T1_T6_T2_T3_SY_T4_T5_T7_PSY_NS1_7vsmem_tE_param_2,
	.param .align 8 .b8 _ZN3cub18CUB_300001_SM_10006detail5merge19device_merge_kernelINS2_10policy_hubIN4cuda3std3__45tupleIJiiEEEiE9policy600EN6thrust24THRUST_300001_SM_1000_NS12zip_iteratorINS8_IJNSD_17constant_iteratorIiNSD_11use_defaultESG_EENSD_6detail15normal_iteratorINSD_10device_ptrIiEEEEEEEEENSD_17counting_iteratorIiSG_SG_SG_EENSE_INS8_IJSM_SM_EEEEESQ_NSD_16discard_iteratorISG_EESM_i4compEEvT0_T1_T6_T2_T3_SY_T4_T5_T7_PSY_NS1_7vsmem_tE_param_3[16],
	.param .align 4 .b8 _ZN3cub18CUB_300001_SM_10006detail5merge19device_merge_kernelINS2_10policy_hubIN4cuda3std3__45tupleIJiiEEEiE9policy600EN6thrust24THRUST_300001_SM_1000_NS12zip_iteratorINS8_IJNSD_17constant_iteratorIiNSD_11use_defaultESG_EENSD_6detail15normal_iteratorINSD_10device_ptrIiEEEEEEEEENSD_17counting_iteratorIiSG_SG_SG_EENSE_INS8_IJSM_SM_EEEEESQ_NSD_16discard_iteratorISG_EESM_i4compEEvT0_T1_T6_T2_T3_SY_T4_T5_T7_PSY_NS1_7vsmem_tE_param_4[4],
	.param .u32 _ZN3cub18CUB_300001_SM_10006detail5merge19device_merge_kernelINS2_10policy_hubIN4cuda3std3__45tupleIJiiEEEiE9policy600EN6thrust24THRUST_300001_SM_1000_NS12zip_iteratorINS8_IJNSD_17constant_iteratorIiNSD_11use_defaultESG_EENSD_6detail15normal_iteratorINSD_10device_ptrIiEEEEEEEEENSD_17counting_iteratorIiSG_SG_SG_EENSE_INS8_IJSM_SM_EEEEESQ_NSD_16discard_iteratorISG_EESM_i4compEEvT0_T1_T6_T2_T3_SY_T4_T5_T7_PSY_NS1_7vsmem_tE_param_5,
	.param .align 8 .b8 _ZN3cub18CUB_300001_SM_10006detail5merge19device_merge_kernelINS2_10policy_hubIN4cuda3std3__45tupleIJiiEEEiE9policy600EN6thrust24THRUST_300001_SM_1000_NS12zip_iteratorINS8_IJNSD_17constant_iteratorIiNSD_11use_defaultESG_EENSD_6detail15normal_iteratorINSD_10device_ptrIiEEEEEEEEENSD_17counting_iteratorIiSG_SG_SG_EENSE_INS8_IJSM_SM_EEEEESQ_NSD_16discard_iteratorISG_EESM_i4compEEvT0_T1_T6_T2_T3_SY_T4_T5_T7_PSY_NS1_7vsmem_tE_param_6[16],
	.param .align 8 .b8 _ZN3cub18CUB_300001_SM_10006detail5merge19device_merge_kernelINS2_10policy_hubIN4cuda3std3__45tupleIJiiEEEiE9policy600EN6thrust24THRUST_300001_SM_1000_NS12zip_iteratorINS8_IJNSD_17constant_iteratorIiNSD_11use_defaultESG_EENSD_6detail15normal_iteratorINSD_10device_ptrIiEEEEEEEEENSD_17counting_iteratorIiSG_SG_SG_EENSE_INS8_IJSM_SM_EEEEESQ_NSD_16discard_iteratorISG_EESM_i4compEEvT0_T1_T6_T2_T3_SY_T4_T5_T7_PSY_NS1_7vsmem_tE_param_7[8],
	.param .align 1 .b8 _ZN3cub18CUB_300001_SM_10006detail5merge19device_merge_kernelINS2_10policy_hubIN4cuda3std3__45tupleIJiiEEEiE9policy600EN6thrust24THRUST_300001_SM_1000_NS12zip_iteratorINS8_IJNSD_17constant_iteratorIiNSD_11use_defaultESG_EENSD_6detail15normal_iteratorINSD_10device_ptrIiEEEEEEEEENSD_17counting_iteratorIiSG_SG_SG_EENSE_INS8_IJSM_SM_EEEEESQ_NSD_16discard_iteratorISG_EESM_i4compEEvT0_T1_T6_T2_T3_SY_T4_T5_T7_PSY_NS1_7vsmem_tE_param_8[1],
	.param .u64 .ptr .align 1 _ZN3cub18CUB_300001_SM_10006detail5merge19device_merge_kernelINS2_10policy_hubIN4cuda3std3__45tupleIJiiEEEiE9policy600EN6thrust24THRUST_300001_SM_1000_NS12zip_iteratorINS8_IJNSD_17constant_iteratorIiNSD_11use_defaultESG_EENSD_6detail15normal_iteratorINSD_10device_ptrIiEEEEEEEEENSD_17counting_iteratorIiSG_SG_SG_EENSE_INS8_IJSM_SM_EEEEESQ_NSD_16discard_iteratorISG_EESM_i4compEEvT0_T1_T6_T2_T3_SY_T4_T5_T7_PSY_NS1_7vsmem_tE_param_9,
	.param .align 8 .b8 _ZN3cub18CUB_300001_SM_10006detail5merge19device_merge_kernelINS2_10policy_hubIN4cuda3std3__45tupleIJiiEEEiE9policy600EN6thrust24THRUST_300001_SM_1000_NS12zip_iteratorINS8_IJNSD_17constant_iteratorIiNSD_11use_defaultESG_EENSD_6detail15normal_iteratorINSD_10device_ptrIiEEEEEEEEENSD_17counting_iteratorIiSG_SG_SG_EENSE_INS8_IJSM_SM_EEEEESQ_NSD_16discard_iteratorISG_EESM_i4compEEvT0_T1_T6_T2_T3_SY_T4_T5_T7_PSY_NS1_7vsmem_tE_param_10[8]
)
.maxntid 512
{
	.reg .pred 	%p<120>;
	.reg .b16 	%rs<5>;
	.reg .b32 	%r<560>;
	.reg .b64 	%rd<93>;
	// demoted variable
	.shared .align 16 .b8 _ZZN3cub18CUB_300001_SM_10006detail5merge19device_merge_kernelINS2_10policy_hubIN4cuda3std3__45tupleIJiiEEEiE9policy600EN6thrust24THRUST_300001_SM_1000_NS12zip_iteratorINS8_IJNSD_17constant_iteratorIiNSD_11use_defaultESG_EENSD_6detail15normal_iteratorINSD_10device_ptrIiEEEEEEEEENSD_17counting_iteratorIiSG_SG_SG_EENSE_INS8_IJSM_SM_EEEEESQ_NSD_16discard_iteratorISG_EESM_i4compEEvT0_T1_T6_T2_T3_SY_T4_T5_T7_PSY_NS1_7vsmem_tEE19shared_temp_storage[20496];
	ld.param.u32 	%r222, [_ZN3cub18CUB_300001_SM_10006detail5merge19device_merge_kernelINS2_10policy_hubIN4cuda3std3__45tupleIJiiEEEiE9policy600EN6thrust24THRUST_300001_SM_1000_NS12zip_iteratorINS8_IJNSD_17constant_iteratorIiNSD_11use_defaultESG_EENSD_6detail15normal_iteratorINSD_10device_ptrIiEEEEEEEEENSD_17counting_iteratorIiSG_SG_SG_EENSE_INS8_IJSM_SM_EEEEESQ_NSD_16discard_iteratorISG_EESM_i4compEEvT0_T1_T6_T2_T3_SY_T4_T5_T7_PSY_NS1_7vsmem_tE_param_0+8];
	ld.param.u32 	%r2, [_ZN3cub18CUB_300001_SM_10006detail5merge19device_merge_kernelINS2_10policy_hubIN4cuda3std3__45tupleIJiiEEEiE9policy600EN6thrust24THRUST_300001_SM_1000_NS12zip_iteratorINS8_IJNSD_17constant_iteratorIiNSD_11use_defaultESG_EENSD_6detail15normal_iteratorINSD_10device_ptrIiEEEEEEEEENSD_17counting_iteratorIiSG_SG_SG_EENSE_INS8_IJSM_SM_EEEEESQ_NSD_16discard_iteratorISG_EESM_i4compEEvT0_T1_T6_T2_T3_SY_T4_T5_T7_PSY_NS1_7vsmem_tE_param_1];
	ld.param.u32 	%r3, [_ZN3cub18CUB_300001_SM_10006detail5merge19device_merge_kernelINS2_10policy_hubIN4cuda3std3__45tupleIJiiEEEiE9policy600EN6thrust24THRUST_300001_SM_1000_NS12zip_iteratorINS8_IJNSD_17constant_iteratorIiNSD_11use_defaultESG_EENSD_6detail15normal_iteratorINSD_10device_ptrIiEEEEEEEEENSD_17counting_iteratorIiSG_SG_SG_EENSE_INS8_IJSM_SM_EEEEESQ_NSD_16discard_iteratorISG_EESM_i4compEEvT0_T1_T6_T2_T3_SY_T4_T5_T7_PSY_NS1_7vsmem_tE_param_4];
	ld.param.u64 	%rd21, [_ZN3cub18CUB_300001_SM_10006detail5merge19device_merge_kernelINS2_10policy_hubIN4cuda3std3__45tupleIJiiEEEiE9policy600EN6thrust24THRUST_300001_SM_1000_NS12zip_iteratorINS8_IJNSD_17constant_iteratorIiNSD_11use_defaultESG_EENSD_6detail15normal_iteratorINSD_10device_ptrIiEEEEEEEEENSD_17counting_iteratorIiSG_SG_SG_EENSE_INS8_IJSM_SM_EEEEESQ_NSD_16discard_iteratorISG_EESM_i4compEEvT0_T1_T6_T2_T3_SY_T4_T5_T7_PSY_NS1_7vsmem_tE_param_7];
	ld.param.u64 	%rd20, [_ZN3cub18CUB_300001_SM_10006detail5merge19device_merge_kernelINS2_10policy_hubIN4cuda3std3__45tupleIJiiEEEiE9policy600EN6thrust24THRUST_300001_SM_1000_NS12zip_iteratorINS8_IJNSD_17constant_iteratorIiNSD_11use_defaultESG_EENSD_6detail15normal_iteratorINSD_10device_ptrIiEEEEEEEEENSD_17counting_iteratorIiSG_SG_SG_EENSE_INS8_IJSM_SM_EEEEESQ_NSD_16discard_iteratorISG_EESM_i4compEEvT0_T1_T6_T2_T3_SY_T4_T5_T7_PSY_NS1_7vsmem_tE_param_3+8];
	ld.param.u64 	%rd19, [_ZN3cub18CUB_300001_SM_10006detail5merge19device_merge_kernelINS2_10policy_hubIN4cuda3std3__45tupleIJiiEEEiE9policy600EN6thrust24THRUST_300001_SM_1000_NS12zip_iteratorINS8_IJNSD_17constant_iteratorIiNSD_11use_defaultESG_EENSD_6detail15normal_iteratorINSD_10device_ptrIiEEEEEEEEENSD_17counting_iteratorIiSG_SG_SG_EENSE_INS8_IJSM_SM_EEEEESQ_NSD_16discard_iteratorISG_EESM_i4compEEvT0_T1_T6_T2_T3_SY_T4_T5_T7_PSY_NS1_7vsmem_tE_param_3];
	ld.param.u64 	%rd18, [_ZN3cub18CUB_300001_SM_10006detail5merge19device_merge_kernelINS2_10policy_hubIN4cuda3std3__45tupleIJiiEEEiE9policy600EN6thrust24THRUST_300001_SM_1000_NS12zip_iteratorINS8_IJNSD_17constant_iteratorIiNSD_11use_defaultESG_EENSD_6detail15normal_iteratorINSD_10device_ptrIiEEEEEEEEENSD_17counting_iteratorIiSG_SG_SG_EENSE_INS8_IJSM_SM_EEEEESQ_NSD_16discard_iteratorISG_EESM_i4compEEvT0_T1_T6_T2_T3_SY_T4_T5_T7_PSY_NS1_7vsmem_tE_param_0+16];
	ld.param.u32 	%r228, [_ZN3cub18CUB_300001_SM_10006detail5merge19device_merge_kernelINS2_10policy_hubIN4cuda3std3__45tupleIJiiEEEiE9policy600EN6thrust24THRUST_300001_SM_1000_NS12zip_iteratorINS8_IJNSD_17constant_iteratorIiNSD_11use_defaultESG_EENSD_6detail15normal_iteratorINSD_10device_ptrIiEEEEEEEEENSD_17counting_iteratorIiSG_SG_SG_EENSE_INS8_IJSM_SM_EEEEESQ_NSD_16discard_iteratorISG_EESM_i4compEEvT0_T1_T6_T2_T3_SY_T4_T5_T7_PSY_NS1_7vsmem_tE_param_2];
	ld.param.u32 	%r229, [_ZN3cub18CUB_300001_SM_10006detail5merge19device_merge_kernelINS2_10policy_hubIN4cuda3std3__45tupleIJiiEEEiE9policy600EN6thrust24THRUST_300001_SM_1000_NS12zip_iteratorINS8_IJNSD_17constant_iteratorIiNSD_11use_defaultESG_EENSD_6detail15normal_iteratorINSD_10device_ptrIiEEEEEEEEENSD_17counting_iteratorIiSG_SG_SG_EENSE_INS8_IJSM_SM_EEEEESQ_NSD_16discard_iteratorISG_EESM_i4compEEvT0_T1_T6_T2_T3_SY_T4_T5_T7_PSY_NS1_7vsmem_tE_param_5];
	ld.param.u64 	%rd22, [_ZN3cub18CUB_300001_SM_10006detail5merge19device_merge_kernelINS2_10policy_hubIN4cuda3std3__45tupleIJiiEEEiE9policy600EN6thrust24THRUST_300001_SM_1000_NS12zip_iteratorINS8_IJNSD_17constant_iteratorIiNSD_11use_defaultESG_EENSD_6detail15normal_iteratorINSD_10device_ptrIiEEEEEEEEENSD_17counting_iteratorIiSG_SG_SG_EENSE_INS8_IJSM_SM_EEEEESQ_NSD_16discard_iteratorISG_EESM_i4compEEvT0_T1_T6_T2_T3_SY_T4_T5_T7_PSY_NS1_7vsmem_tE_param_9];
	cvta.to.global.u64 	%rd1, %rd22;
	cvta.to.global.u64 	%rd2, %rd18;
	cvta.to.global.u64 	%rd3, %rd19;
	cvta.to.global.u64 	%rd4, %rd20;
	cvta.to.global.u64 	%rd5, %rd21;
	mov.u32 	%r4, %ctaid.x;
	mul.lo.s32 	%r5, %r4, 2560;
	add.s32 	%r6, %r229, %r228;
	sub.s32 	%r230, %r6, %r5;
	min.s32 	%r7, %r230, 2560;
	setp.lt.s32 	%p21, %r230, 2560;
	@%p21 bra 	$L__BB3_42;
	mul.wide.u32 	%rd63, %r4, 4;
	add.s64 	%rd64, %rd1, %rd63;
	ld.global.u32 	%r8, [%rd64];
	ld.global.u32 	%r368, [%rd64+4];
	add.s32 	%r369, %r5, 2560;
	min.s32 	%r370, %r369, %r6;
	sub.s32 	%r371, %r5, %r8;
	sub.s32 	%r9, %r368, %r8;
	add.s32 	%r372, %r371, %r368;
	sub.s32 	%r10, %r370, %r372;
	cvt.s64.s32 	%rd65, %r8;
	cvt.s64.s32 	%rd6, %r371;
	mov.u32 	%r373, %tid.x;
	setp.ge.s32 	%p72, %r373, %r9;
	cvt.u64.u32 	%rd7, %r373;
	add.s64 	%rd66, %rd7, %rd65;
	shl.b64 	%rd67, %rd66, 2;
	add.s64 	%rd8, %rd2, %rd67;
	@%p72 bra 	$L__BB3_3;
	ld.global.u32 	%r503, [%rd8];
	mov.u32 	%r502, %r222;
	bra.uni 	$L__BB3_4;
$L__BB3_3:
	cvt.u32.u64 	%r374, %rd7;
	sub.s32 	%r375, %r374, %r9;
	cvt.s64.s32 	%rd68, %r375;
	add.s64 	%rd69, %rd68, %rd6;
	shl.b64 	%rd70, %rd69, 2;
	add.s64 	%rd71, %rd3, %rd70;
	add.s64 	%rd72, %rd4, %rd70;
	ld.global.u32 	%r502, [%rd71];
	ld.global.u32 	%r503, [%rd72];
$L__BB3_4:
	cvt.u32.u64 	%r376, %rd7;
	add.s32 	%r377, %r376, 512;
	setp.lt.s32 	%p73, %r377, %r9;
	cvt.s64.s32 	%rd73, %r9;
	sub.s64 	%rd74, %rd7, %rd73;
	add.s64 	%rd75, %rd74, %rd6;
	shl.b64 	%rd76, %rd75, 2;
	add.s64 	%rd9, %rd4, %rd76;
	add.s64 	%rd10, %rd3, %rd76;
	@%p73 bra 	$L__BB3_6;
	ld.global.u32 	%r504, [%rd10+2048];
	ld.global.u32 	%r505, [%rd9+2048];
	bra.uni 	$L__BB3_7;
$L__BB3_6:
	ld.global.u32 	%r505, [%rd8+2048];
	mov.u32 	%r504, %r222;
$L__BB3_7:
	or.b32  	%r379, %r376, 1024;
	setp.lt.s32 	%p74, %r379, %r9;
	@%p74 bra 	$L__BB3_9;
	ld.global.u32 	%r506, [%rd10+4096];
	ld.global.u32 	%r507, [%rd9+4096];
	bra.uni 	$L__BB3_10;
$L__BB3_9:
	ld.global.u32 	%r507, [%rd8+4096];
	mov.u32 	%r506, %r222;
$L__BB3_10:
	add.s32 	%r381, %r376, 1536;
	setp.lt.s32 	%p75, %r381, %r9;
	@%p75 bra 	$L__BB3_12;
	cvta.to.global.u64 	%rd77, %rd19;
	cvt.s64.s32 	%rd78, %r9;
	sub.s64 	%rd79, %rd7, %rd78;
	cvt.s64.s32 	%rd80, %r371;
	add.s64 	%rd81, %rd79, %rd80;
	shl.b64 	%rd82, %rd81, 2;
	add.s64 	%rd83, %rd77, %rd82;
	ld.global.u32 	%r508, [%rd83+6144];
	ld.global.u32 	%r509, [%rd9+6144];
	bra.uni 	$L__BB3_13;
$L__BB3_12:
	ld.global.u32 	%r509, [%rd8+6144];
	mov.u32 	%r508, %r222;
$L__BB3_13:
	cvt.u32.u64 	%r383, %rd7;
	or.b32  	%r384, %r383, 2048;
	setp.lt.s32 	%p76, %r384, %r9;
	@%p76 bra 	$L__BB3_15;
	cvta.to.global.u64 	%rd84, %rd19;
	cvt.s64.s32 	%rd85, %r9;
	sub.s64 	%rd86, %rd7, %rd85;
	cvt.s64.s32 	%rd87, %r371;
	add.s64 	%rd88, %rd86, %rd87;
	shl.b64 	%rd89, %rd88, 2;
	add.s64 	%rd90, %rd84, %rd89;
	ld.global.u32 	%r222, [%rd90+8192];
	ld.global.u32 	%r511, [%rd9+8192];
	bra.uni 	$L__BB3_16;
$L__BB3_15:
	ld.global.u32 	%r511, [%rd8+8192];
$L__BB3_16:
	shl.b32 	%r387, %r383, 3;
	mov.u32 	%r388, _ZZN3cub18CUB_300001_SM_10006detail5merge19device_merge_kernelINS2_10policy_hubIN4cuda3std3__45tupleIJiiEEEiE9policy600EN6thrust24THRUST_300001_SM_1000_NS12zip_iteratorINS8_IJNSD_17constant_iteratorIiNSD_11use_defaultESG_EENSD_6detail15normal_iteratorINSD_10device_ptrIiEEEEEEEEENSD_17counting_iteratorIiSG_SG_SG_EENSE_INS8_IJSM_SM_EEEEESQ_NSD_16discard_iteratorISG_EESM_i4compEEvT0_T1_T6_T2_T3_SY_T4_T5_T7_PSY_NS1_7vsmem_tEE19shared_temp_storage;
	add.s32 	%r389, %r388, %r387;
	st.shared.v2.u32 	[%r389], {%r502, %r503};
	st.shared.v2.u32 	[%r389+4096], {%r504, %r505};
	st.shared.v2.u32 	[%r389+8192], {%r506, %r507};
	st.shared.v2.u32 	[%r389+12288], {%r508, %r509};
	st.shared.v2.u32 	[%r389+16384], {%r222, %r511};
	bar.sync 	0;
	add.s32 	%r38, %r10, %r9;
	mul.lo.s32 	%r390, %r383, 5;
	min.s32 	%r39, %r390, %r38;
	setp.lt.s32 	%p77, %r39, %r10;
	sub.s32 	%r391, %r39, %r10;
	selp.b32 	%r514, 0, %r391, %p77;
	min.s32 	%r512, %r9, %r39;
	setp.ge.s32 	%p78, %r514, %r512;
	@%p78 bra 	$L__BB3_19;
	add.s32 	%r42, %r39, %r9;
$L__BB3_18:
	sub.s32 	%r392, %r512, %r514;
	shr.u32 	%r393, %r392, 31;
	add.s32 	%r394, %r392, %r393;
	shr.s32 	%r395, %r394, 1;
	add.s32 	%r396, %r395, %r514;
	shl.b32 	%r397, %r396, 3;
	add.s32 	%r399, %r388, %r397;
	ld.shared.u32 	%r400, [%r399+4];
	not.b32 	%r401, %r396;
	add.s32 	%r402, %r42, %r401;
	shl.b32 	%r403, %r402, 3;
	add.s32 	%r404, %r388, %r403;
	ld.shared.u32 	%r405, [%r404];
	setp.eq.s32 	%p79, %r405, %r400;
	add.s32 	%r406, %r396, 1;
	selp.b32 	%r514, %r514, %r406, %p79;
	selp.b32 	%r512, %r396, %r512, %p79;
	setp.lt.s32 	%p80, %r514, %r512;
	@%p80 bra 	$L__BB3_18;
$L__BB3_19:
	sub.s32 	%r407, %r39, %r514;
	add.s32 	%r48, %r407, %r9;
	shl.b32 	%r408, %r48, 3;
	add.s32 	%r49, %r388, %r408;
	ld.shared.v2.u32 	{%r515, %r516}, [%r49];
	shl.b32 	%r410, %r514, 3;
	add.s32 	%r52, %r388, %r410;
	ld.shared.v2.u32 	{%r521, %r522}, [%r52];
	setp.ge.s32 	%p82, %r48, %r38;
	mov.pred 	%p110, 0;
	@%p82 bra 	$L__BB3_21;
	setp.ge.s32 	%p83, %r514, %r9;
	setp.eq.s32 	%p84, %r515, %r522;
	or.pred  	%p110, %p83, %p84;
$L__BB3_21:
	selp.b32 	%r55, %r515, %r521, %p110;
	selp.b32 	%r56, %r516, %r522, %p110;
	selp.u32 	%r411, 1, 0, %p110;
	add.s32 	%r57, %r48, %r411;
	not.pred 	%p85, %p110;
	selp.u32 	%r412, 1, 0, %p85;
	add.s32 	%r58, %r514, %r412;
	selp.b32 	%r59, %r48, %r514, %p110;
	@%p85 bra 	$L__BB3_23;
	ld.shared.v2.u32 	{%r515, %r516}, [%r49+8];
	bra.uni 	$L__BB3_24;
$L__BB3_23:
	ld.shared.v2.u32 	{%r521, %r522}, [%r52+8];
$L__BB3_24:
	setp.ge.s32 	%p87, %r57, %r38;
	mov.pred 	%p111, 0;
	@%p87 bra 	$L__BB3_26;
	setp.ge.s32 	%p88, %r58, %r9;
	setp.eq.s32 	%p89, %r515, %r522;
	or.pred  	%p111, %p88, %p89;
$L__BB3_26:
	selp.b32 	%r68, %r515, %r521, %p111;
	selp.b32 	%r69, %r516, %r522, %p111;
	selp.u32 	%r413, 1, 0, %p111;
	add.s32 	%r70, %r57, %r413;
	not.pred 	%p90, %p111;
	selp.u32 	%r414, 1, 0, %p90;
	add.s32 	%r71, %r58, %r414;
	selp.b32 	%r72, %r57, %r58, %p111;
	@%p111 bra 	$L__BB3_28;
	shl.b32 	%r415, %r71, 3;
	add.s32 	%r417, %r388, %r415;
	ld.shared.v2.u32 	{%r521, %r522}, [%r417];
	bra.uni 	$L__BB3_29;
$L__BB3_28:
	shl.b32 	%r418, %r70, 3;
	add.s32 	%r420, %r388, %r418;
	ld.shared.v2.u32 	{%r515, %r516}, [%r420];
$L__BB3_29:
	setp.ge.s32 	%p92, %r70, %r38;
	mov.pred 	%p112, 0;
	@%p92 bra 	$L__BB3_31;
	setp.ge.s32 	%p93, %r71, %r9;
	setp.eq.s32 	%p94, %r515, %r522;
	or.pred  	%p112, %p93, %p94;
$L__BB3_31:
	selp.b32 	%r81, %r515, %r521, %p112;
	selp.b32 	%r82, %r516, %r522, %p112;
	selp.u32 	%r421, 1, 0, %p112;
	add.s32 	%r83, %r70, %r421;
	not.pred 	%p95, %p112;
	selp.u32 	%r422, 1, 0, %p95;
	add.s32 	%r84, %r71, %r422;
	selp.b32 	%r85, %r70, %r71, %p112;
	@%p112 bra 	$L__BB3_33;
	shl.b32 	%r423, %r84, 3;
	add.s32 	%r425, %r388, %r423;
	ld.shared.v2.u32 	{%r521, %r522}, [%r425];
	bra.uni 	$L__BB3_34;
$L__BB3_33:
	shl.b32 	%r426, %r83, 3;
	add.s32 	%r428, %r388, %r426;
	ld.shared.v2.u32 	{%r515, %r516}, [%r428];
$L__BB3_34:
	setp.ge.s32 	%p97, %r83, %r38;
	mov.pred 	%p113, 0;
	@%p97 bra 	$L__BB3_36;
	setp.ge.s32 	%p98, %r84, %r9;
	setp.eq.s32 	%p99, %r515, %r522;
	or.pred  	%p113, %p98, %p99;
$L__BB3_36:
	selp.b32 	%r94, %r515, %r521, %p113;
	selp.b32 	%r95, %r516, %r522, %p113;
	selp.u32 	%r429, 1, 0, %p113;
	add.s32 	%r96, %r83, %r429;
	not.pred 	%p100, %p113;
	selp.u32 	%r430, 1, 0, %p100;
	add.s32 	%r97, %r84, %r430;
	selp.b32 	%r98, %r83, %r84, %p113;
	@%p113 bra 	$L__BB3_38;
	shl.b32 	%r431, %r97, 3;
	add.s32 	%r433, %r388, %r431;
	ld.shared.v2.u32 	{%r521, %r522}, [%r433];
	bra.uni 	$L__BB3_39;
$L__BB3_38:
	shl.b32 	%r434, %r96, 3;
	add.s32 	%r436, %r388, %r434;
	ld.shared.v2.u32 	{%r515, %r516}, [%r436];
$L__BB3_39:
	setp.ge.s32 	%p102, %r96, %r38;
	mov.pred 	%p114, 0;
	@%p102 bra 	$L__BB3_41;
	setp.ge.s32 	%p103, %r97, %r9;
	setp.eq.s32 	%p104, %r515, %r522;
	or.pred  	%p114, %p103, %p104;
$L__BB3_41:
	cvt.u32.u64 	%r438, %rd7;
	or.b32  	%r439, %r438, 2048;
	setp.lt.s32 	%p105, %r439, %r9;
	add.s32 	%r440, %r438, 1536;
	setp.lt.s32 	%p106, %r440, %r9;
	or.b32  	%r441, %r438, 1024;
	setp.lt.s32 	%p107, %r441, %r9;
	add.s32 	%r442, %r438, 512;
	setp.lt.s32 	%p108, %r442, %r9;
	setp.lt.s32 	%p109, %r438, %r9;
	mov.u32 	%r443, %ctaid.x;
	mul.lo.s32 	%r444, %r443, 2560;
	sub.s32 	%r445, %r444, %r8;
	selp.b32 	%r446, %r515, %r521, %p114;
	selp.b32 	%r447, %r516, %r522, %p114;
	selp.b32 	%r448, %r96, %r97, %p114;
	bar.sync 	0;
	// begin inline asm
	mov.u32 %r437, %laneid;
	// end inline asm
	shr.u32 	%r449, %r438, 5;
	mul.lo.s32 	%r450, %r449, 160;
	mad.lo.s32 	%r451, %r437, 5, %r450;
	shl.b32 	%r452, %r451, 3;
	mov.u32 	%r453, _ZZN3cub18CUB_300001_SM_10006detail5merge19device_merge_kernelINS2_10policy_hubIN4cuda3std3__45tupleIJiiEEEiE9policy600EN6thrust24THRUST_300001_SM_1000_NS12zip_iteratorINS8_IJNSD_17constant_iteratorIiNSD_11use_defaultESG_EENSD_6detail15normal_iteratorINSD_10device_ptrIiEEEEEEEEENSD_17counting_iteratorIiSG_SG_SG_EENSE_INS8_IJSM_SM_EEEEESQ_NSD_16discard_iteratorISG_EESM_i4compEEvT0_T1_T6_T2_T3_SY_T4_T5_T7_PSY_NS1_7vsmem_tEE19shared_temp_storage;
	add.s32 	%r454, %r453, %r452;
	st.shared.v2.u32 	[%r454], {%r55, %r56};
	st.shared.v2.u32 	[%r454+8], {%r68, %r69};
	st.shared.v2.u32 	[%r454+16], {%r81, %r82};
	st.shared.v2.u32 	[%r454+24], {%r94, %r95};
	st.shared.v2.u32 	[%r454+32], {%r446, %r447};
	bar.warp.sync 	-1;
	add.s32 	%r455, %r8, %r2;
	add.s32 	%r456, %r445, %r3;
	sub.s32 	%r457, %r456, %r9;
	selp.b32 	%r458, %r455, %r457, %p109;
	add.s32 	%r459, %r458, %r438;
	selp.b32 	%r460, %r455, %r457, %p108;
	add.s32 	%r461, %r460, %r442;
	selp.b32 	%r462, %r455, %r457, %p107;
	add.s32 	%r463, %r462, %r441;
	selp.b32 	%r464, %r455, %r457, %p106;
	add.s32 	%r465, %r464, %r440;
	selp.b32 	%r466, %r455, %r457, %p105;
	add.s32 	%r467, %r466, %r439;
	bar.sync 	0;
	shl.b32 	%r468, %r438, 3;
	add.s32 	%r469, %r453, %r468;
	shl.b32 	%r470, %r438, 2;
	sub.s32 	%r471, %r469, %r470;
	st.shared.u32 	[%r471], %r459;
	st.shared.u32 	[%r471+2048], %r461;
	st.shared.u32 	[%r471+4096], %r463;
	st.shared.u32 	[%r471+6144], %r465;
	st.shared.u32 	[%r471+8192], %r467;
	bar.sync 	0;
	shl.b32 	%r472, %r59, 2;
	add.s32 	%r473, %r453, %r472;
	ld.shared.u32 	%r474, [%r473];
	shl.b32 	%r475, %r72, 2;
	add.s32 	%r476, %r453, %r475;
	ld.shared.u32 	%r477, [%r476];
	shl.b32 	%r478, %r85, 2;
	add.s32 	%r479, %r453, %r478;
	ld.shared.u32 	%r480, [%r479];
	shl.b32 	%r481, %r98, 2;
	add.s32 	%r482, %r453, %r481;
	ld.shared.u32 	%r483, [%r482];
	shl.b32 	%r484, %r448, 2;
	add.s32 	%r485, %r453, %r484;
	ld.shared.u32 	%r486, [%r485];
	bar.sync 	0;
	shl.b32 	%r487, %r451, 2;
	sub.s32 	%r488, %r454, %r487;
	st.shared.u32 	[%r488], %r474;
	st.shared.u32 	[%r488+4], %r477;
	st.shared.u32 	[%r488+8], %r480;
	st.shared.u32 	[%r488+12], %r483;
	st.shared.u32 	[%r488+16], %r486;
	bar.warp.sync 	-1;
	shl.b32 	%r489, %r437, 2;
	sub.s32 	%r490, %r451, %r489;
	shl.b32 	%r491, %r490, 2;
	add.s32 	%r492, %r453, %r491;
	ld.shared.u32 	%r493, [%r492];
	ld.shared.u32 	%r494, [%r492+128];
	ld.shared.u32 	%r495, [%r492+256];
	ld.shared.u32 	%r496, [%r492+384];
	ld.shared.u32 	%r497, [%r492+512];
	and.b32  	%r498, %r438, 31;
	and.b32  	%r499, %r438, 992;
	or.b32  	%r500, %r498, %r444;
	mad.lo.s32 	%r501, %r499, 5, %r500;
	mul.wide.u32 	%rd91, %r501, 4;
	add.s64 	%rd92, %rd5, %rd91;
	st.global.u32 	[%rd92], %r493;
	st.global.u32 	[%rd92+128], %r494;
	st.global.u32 	[%rd92+256], %r495;
	st.global.u32 	[%rd92+384], %r496;
	st.global.u32 	[%rd92+512], %r497;
	bra.uni 	$L__BB3_101;
$L__BB3_42:
	mul.wide.u32 	%rd23, %r4, 4;
	add.s64 	%rd24, %rd1, %rd23;
	ld.global.u32 	%r107, [%rd24];
	ld.global.u32 	%r232, [%rd24+4];
	add.s32 	%r233, %r5, 2560;
	min.s32 	%r234, %r233, %r6;
	sub.s32 	%r235, %r5, %r107;
	sub.s32 	%r108, %r232, %r107;
	add.s32 	%r236, %r235, %r232;
	sub.s32 	%r109, %r234, %r236;
	cvt.s64.s32 	%rd25, %r107;
	cvt.s64.s32 	%rd11, %r235;
	mov.u32 	%r237, %tid.x;
	add.s32 	%r110, %r109, %r108;
	setp.ge.s32 	%p22, %r237, %r110;
	cvt.u64.u32 	%rd12, %r237;
	add.s64 	%rd26, %rd12, %rd25;
	shl.b64 	%rd27, %rd26, 2;
	add.s64 	%rd13, %rd2, %rd27;
	mov.b32 	%r531, 0;
	mov.u32 	%r532, %r531;
	@%p22 bra 	$L__BB3_46;
	cvt.u32.u64 	%r238, %rd12;
	setp.ge.s32 	%p23, %r238, %r108;
	@%p23 bra 	$L__BB3_45;
	ld.global.u32 	%r532, [%rd13];
	mov.u32 	%r531, %r222;
	bra.uni 	$L__BB3_46;
$L__BB3_45:
	sub.s32 	%r240, %r238, %r108;
	cvt.s64.s32 	%rd28, %r240;
	add.s64 	%rd29, %rd28, %rd11;
	shl.b64 	%rd30, %rd29, 2;
	add.s64 	%rd31, %rd3, %rd30;
	add.s64 	%rd32, %rd4, %rd30;
	ld.global.u32 	%r531, [%rd31];
	ld.global.u32 	%r532, [%rd32];
$L__BB3_46:
	cvt.u32.u64 	%r242, %rd12;
	add.s32 	%r116, %r242, 512;
	setp.ge.s32 	%p24, %r116, %r110;
	cvt.s64.s32 	%rd33, %r108;
	sub.s64 	%rd34, %rd12, %rd33;
	add.s64 	%rd35, %rd34, %rd11;
	shl.b64 	%rd36, %rd35, 2;
	add.s64 	%rd14, %rd4, %rd36;
	add.s64 	%rd15, %rd3, %rd36;
	mov.b32 	%r533, 0;
	mov.u32 	%r534, %r533;
	@%p24 bra 	$L__BB3_50;
	setp.lt.s32 	%p25, %r116, %r108;
	@%p25 bra 	$L__BB3_49;
	ld.global.u32 	%r533, [%rd15+2048];
	ld.global.u32 	%r534, [%rd14+2048];
	bra.uni 	$L__BB3_50;
$L__BB3_49:
	ld.global.u32 	%r534, [%rd13+2048];
	mov.u32 	%r533, %r222;
$L__BB3_50:
	or.b32  	%r122, %r242, 1024;
	setp.ge.s32 	%p26, %r122, %r110;
	mov.b32 	%r535, 0;
	mov.u32 	%r536, %r535;
	@%p26 bra 	$L__BB3_54;
	setp.lt.s32 	%p27, %r122, %r108;
	@%p27 bra 	$L__BB3_53;
	cvta.to.global.u64 	%rd37, %rd20;
	cvt.s64.s32 	%rd38, %r108;
	sub.s64 	%rd39, %rd12, %rd38;
	sub.s32 	%r245, %r5, %r107;
	cvt.s64.s32 	%rd40, %r245;
	add.s64 	%rd41, %rd39, %rd40;
	shl.b64 	%rd42, %rd41, 2;
	add.s64 	%rd43, %rd37, %rd42;
	ld.global.u32 	%r535, [%rd15+4096];
	ld.global.u32 	%r536, [%rd43+4096];
	bra.uni 	$L__BB3_54;
$L__BB3_53:
	ld.global.u32 	%r536, [%rd13+4096];
	mov.u32 	%r535, %r222;
$L__BB3_54:
	cvt.u32.u64 	%r247, %rd12;
	add.s32 	%r128, %r247, 1536;
	setp.ge.s32 	%p28, %r128, %r110;
	mov.b32 	%r537, 0;
	mov.u32 	%r538, %r537;
	@%p28 bra 	$L__BB3_58;
	setp.lt.s32 	%p29, %r128, %r108;
	@%p29 bra 	$L__BB3_57;
	cvta.to.global.u64 	%rd44, %rd19;
	cvt.s64.s32 	%rd45, %r108;
	sub.s64 	%rd46, %rd12, %rd45;
	sub.s32 	%r248, %r5, %r107;
	cvt.s64.s32 	%rd47, %r248;
	add.s64 	%rd48, %rd46, %rd47;
	shl.b64 	%rd49, %rd48, 2;
	add.s64 	%rd50, %rd44, %rd49;
	cvta.to.global.u64 	%rd51, %rd20;
	add.s64 	%rd52, %rd51, %rd49;
	ld.global.u32 	%r537, [%rd50+6144];
	ld.global.u32 	%r538, [%rd52+6144];
	bra.uni 	$L__BB3_58;
$L__BB3_57:
	ld.global.u32 	%r538, [%rd13+6144];
	mov.u32 	%r537, %r222;
$L__BB3_58:
	cvt.u32.u64 	%r250, %rd12;
	or.b32  	%r135, %r250, 2048;
	setp.ge.s32 	%p30, %r135, %r110;
	mov.b32 	%r539, 0;
	mov.u32 	%r540, %r539;
	@%p30 bra 	$L__BB3_62;
	setp.lt.s32 	%p31, %r135, %r108;
	@%p31 bra 	$L__BB3_61;
	cvta.to.global.u64 	%rd53, %rd19;
	cvt.s64.s32 	%rd54, %r108;
	sub.s64 	%rd55, %rd12, %rd54;
	sub.s32 	%r251, %r5, %r107;
	cvt.s64.s32 	%rd56, %r251;
	add.s64 	%rd57, %rd55, %rd56;
	shl.b64 	%rd58, %rd57, 2;
	add.s64 	%rd59, %rd53, %rd58;
	cvta.to.global.u64 	%rd60, %rd20;
	add.s64 	%rd61, %rd60, %rd58;
	ld.global.u32 	%r539, [%rd59+8192];
	ld.global.u32 	%r540, [%rd61+8192];
	bra.uni 	$L__BB3_62;
$L__BB3_61:
	ld.global.u32 	%r540, [%rd13+8192];
	mov.u32 	%r539, %r222;
$L__BB3_62:
	shl.b32 	%r253, %r250, 3;
	mov.u32 	%r254, _ZZN3cub18CUB_300001_SM_10006detail5merge19device_merge_kernelINS2_10policy_hubIN4cuda3std3__45tupleIJiiEEEiE9policy600EN6thrust24THRUST_300001_SM_1000_NS12zip_iteratorINS8_IJNSD_17constant_iteratorIiNSD_11use_defaultESG_EENSD_6detail15normal_iteratorINSD_10device_ptrIiEEEEEEEEENSD_17counting_iteratorIiSG_SG_SG_EENSE_INS8_IJSM_SM_EEEEESQ_NSD_16discard_iteratorISG_EESM_i4compEEvT0_T1_T6_T2_T3_SY_T4_T5_T7_PSY_NS1_7vsmem_tEE19shared_temp_storage;
	add.s32 	%r255, %r254, %r253;
	st.shared.v2.u32 	[%r255], {%r531, %r532};
	st.shared.v2.u32 	[%r255+4096], {%r533, %r534};
	st.shared.v2.u32 	[%r255+8192], {%r535, %r536};
	st.shared.v2.u32 	[%r255+12288], {%r537, %r538};
	st.shared.v2.u32 	[%r255+16384], {%r539, %r540};
	bar.sync 	0;
	mul.lo.s32 	%r256, %r250, 5;
	min.s32 	%r142, %r256, %r110;
	setp.lt.s32 	%p32, %r142, %r109;
	sub.s32 	%r257, %r142, %r109;
	selp.b32 	%r543, 0, %r257, %p32;
	min.s32 	%r541, %r108, %r142;
	setp.ge.s32 	%p33, %r543, %r541;
	@%p33 bra 	$L__BB3_65;
	add.s32 	%r145, %r142, %r108;
$L__BB3_64:
	sub.s32 	%r258, %r541, %r543;
	shr.u32 	%r259, %r258, 31;
	add.s32 	%r260, %r258, %r259;
	shr.s32 	%r261, %r260, 1;
	add.s32 	%r262, %r261, %r543;
	shl.b32 	%r263, %r262, 3;
	add.s32 	%r265, %r254, %r263;
	ld.shared.u32 	%r266, [%r265+4];
	not.b32 	%r267, %r262;
	add.s32 	%r268, %r145, %r267;
	shl.b32 	%r269, %r268, 3;
	add.s32 	%r270, %r254, %r269;
	ld.shared.u32 	%r271, [%r270];
	setp.eq.s32 	%p34, %r271, %r266;
	add.s32 	%r272, %r262, 1;
	selp.b32 	%r543, %r543, %r272, %p34;
	selp.b32 	%r541, %r262, %r541, %p34;
	setp.lt.s32 	%p35, %r543, %r541;
	@%p35 bra 	$L__BB3_64;
$L__BB3_65:
	sub.s32 	%r273, %r142, %r543;
	add.s32 	%r151, %r273, %r108;
	shl.b32 	%r274, %r151, 3;
	add.s32 	%r152, %r254, %r274;
	ld.shared.v2.u32 	{%r544, %r545}, [%r152];
	shl.b32 	%r276, %r543, 3;
	add.s32 	%r155, %r254, %r276;
	ld.shared.v2.u32 	{%r550, %r551}, [%r155];
	setp.ge.s32 	%p37, %r151, %r110;
	mov.pred 	%p115, 0;
	@%p37 bra 	$L__BB3_67;
	setp.ge.s32 	%p38, %r543, %r108;
	setp.eq.s32 	%p39, %r544, %r551;
	or.pred  	%p115, %p38, %p39;
$L__BB3_67:
	selp.b32 	%r158, %r544, %r550, %p115;
	selp.b32 	%r159, %r545, %r551, %p115;
	selp.u32 	%r277, 1, 0, %p115;
	add.s32 	%r160, %r151, %r277;
	not.pred 	%p40, %p115;
	selp.u32 	%r278, 1, 0, %p40;
	add.s32 	%r161, %r543, %r278;
	selp.b32 	%r162, %r151, %r543, %p115;
	@%p40 bra 	$L__BB3_69;
	ld.shared.v2.u32 	{%r544, %r545}, [%r152+8];
	bra.uni 	$L__BB3_70;
$L__BB3_69:
	ld.shared.v2.u32 	{%r550, %r551}, [%r155+8];
$L__BB3_70:
	setp.ge.s32 	%p42, %r160, %r110;
	mov.pred 	%p116, 0;
	@%p42 bra 	$L__BB3_72;
	setp.ge.s32 	%p43, %r161, %r108;
	setp.eq.s32 	%p44, %r544, %r551;
	or.pred  	%p116, %p43, %p44;
$L__BB3_72:
	selp.b32 	%r171, %r544, %r550, %p116;
	selp.b32 	%r172, %r545, %r551, %p116;
	selp.u32 	%r279, 1, 0, %p116;
	add.s32 	%r173, %r160, %r279;
	not.pred 	%p45, %p116;
	selp.u32 	%r280, 1, 0, %p45;
	add.s32 	%r174, %r161, %r280;
	selp.b32 	%r175, %r160, %r161, %p116;
	@%p116 bra 	$L__BB3_74;
	shl.b32 	%r281, %r174, 3;
	add.s32 	%r283, %r254, %r281;
	ld.shared.v2.u32 	{%r550, %r551}, [%r283];
	bra.uni 	$L__BB3_75;
$L__BB3_74:
	shl.b32 	%r284, %r173, 3;
	add.s32 	%r286, %r254, %r284;
	ld.shared.v2.u32 	{%r544, %r545}, [%r286];
$L__BB3_75:
	setp.ge.s32 	%p47, %r173, %r110;
	mov.pred 	%p117, 0;
	@%p47 bra 	$L__BB3_77;
	setp.ge.s32 	%p48, %r174, %r108;
	setp.eq.s32 	%p49, %r544, %r551;
	or.pred  	%p117, %p48, %p49;
$L__BB3_77:
	selp.b32 	%r184, %r544, %r550, %p117;
	selp.b32 	%r185, %r545, %r551, %p117;
	selp.u32 	%r287, 1, 0, %p117;
	add.s32 	%r186, %r173, %r287;
	not.pred 	%p50, %p117;
	selp.u32 	%r288, 1, 0, %p50;
	add.s32 	%r187, %r174, %r288;
	selp.b32 	%r188, %r173, %r174, %p117;
	@%p117 bra 	$L__BB3_79;
	shl.b32 	%r289, %r187, 3;
	add.s32 	%r291, %r254, %r289;
	ld.shared.v2.u32 	{%r550, %r551}, [%r291];
	bra.uni 	$L__BB3_80;
$L__BB3_79:
	shl.b32 	%r292, %r186, 3;
	add.s32 	%r294, %r254, %r292;
	ld.shared.v2.u32 	{%r544, %r545}, [%r294];
$L__BB3_80:
	setp.ge.s32 	%p52, %r186, %r110;
	mov.pred 	%p118, 0;
	@%p52 bra 	$L__BB3_82;
	setp.ge.s32 	%p53, %r187, %r108;
	setp.eq.s32 	%p54, %r544, %r551;
	or.pred  	%p118, %p53, %p54;
$L__BB3_82:
	selp.b32 	%r197, %r544, %r550, %p118;
	selp.b32 	%r198, %r545, %r551, %p118;
	selp.u32 	%r295, 1, 0, %p118;
	add.s32 	%r199, %r186, %r295;
	not.pred 	%p55, %p118;
	selp.u32 	%r296, 1, 0, %p55;
	add.s32 	%r200, %r187, %r296;
	selp.b32 	%r201, %r186, %r187, %p118;
	@%p118 bra 	$L__BB3_84;
	shl.b32 	%r297, %r200, 3;
	add.s32 	%r299, %r254, %r297;
	ld.shared.v2.u32 	{%r550, %r551}, [%r299];
	bra.uni 	$L__BB3_85;
$L__BB3_84:
	shl.b32 	%r300, %r199, 3;
	add.s32 	%r302, %r254, %r300;
	ld.shared.v2.u32 	{%r544, %r545}, [%r302];
$L__BB3_85:
	setp.ge.s32 	%p57, %r199, %r110;
	mov.pred 	%p119, 0;
	@%p57 bra 	$L__BB3_87;
	setp.ge.s32 	%p58, %r200, %r108;
	setp.eq.s32 	%p59, %r544, %r551;
	or.pred  	%p119, %p58, %p59;
$L__BB3_87:
	selp.b32 	%r305, %r544, %r550, %p119;
	selp.b32 	%r306, %r545, %r551, %p119;
	selp.b32 	%r210, %r199, %r200, %p119;
	bar.sync 	0;
	// begin inline asm
	mov.u32 %r303, %laneid;
	// end inline asm
	shr.u32 	%r307, %r250, 5;
	mul.lo.s32 	%r308, %r307, 160;
	mad.lo.s32 	%r212, %r303, 5, %r308;
	shl.b32 	%r309, %r212, 3;
	add.s32 	%r213, %r254, %r309;
	st.shared.v2.u32 	[%r213], {%r158, %r159};
	st.shared.v2.u32 	[%r213+8], {%r171, %r172};
	st.shared.v2.u32 	[%r213+16], {%r184, %r185};
	st.shared.v2.u32 	[%r213+24], {%r197, %r198};
	st.shared.v2.u32 	[%r213+32], {%r305, %r306};
	bar.warp.sync 	-1;
	setp.ne.s32 	%p60, %r250, 0;
	@%p60 bra 	$L__BB3_89;
	st.volatile.shared.u32 	[_ZZN3cub18CUB_300001_SM_10006detail5merge19device_merge_kernelINS2_10policy_hubIN4cuda3std3__45tupleIJiiEEEiE9policy600EN6thrust24THRUST_300001_SM_1000_NS12zip_iteratorINS8_IJNSD_17constant_iteratorIiNSD_11use_defaultESG_EENSD_6detail15normal_iteratorINSD_10device_ptrIiEEEEEEEEENSD_17counting_iteratorIiSG_SG_SG_EENSE_INS8_IJSM_SM_EEEEESQ_NSD_16discard_iteratorISG_EESM_i4compEEvT0_T1_T6_T2_T3_SY_T4_T5_T7_PSY_NS1_7vsmem_tEE19shared_temp_storage+20480], %r7;
$L__BB3_89:
	setp.ne.s32 	%p61, %r250, 0;
	mov.u32 	%r312, %ctaid.x;
	mul.lo.s32 	%r214, %r312, 2560;
	sub.s32 	%r313, %r214, %r107;
	bar.sync 	0;
	ld.volatile.shared.u32 	%r314, [_ZZN3cub18CUB_300001_SM_10006detail5merge19device_merge_kernelINS2_10policy_hubIN4cuda3std3__45tupleIJiiEEEiE9policy600EN6thrust24THRUST_300001_SM_1000_NS12zip_iteratorINS8_IJNSD_17constant_iteratorIiNSD_11use_defaultESG_EENSD_6detail15normal_iteratorINSD_10device_ptrIiEEEEEEEEENSD_17counting_iteratorIiSG_SG_SG_EENSE_INS8_IJSM_SM_EEEEESQ_NSD_16discard_iteratorISG_EESM_i4compEEvT0_T1_T6_T2_T3_SY_T4_T5_T7_PSY_NS1_7vsmem_tEE19shared_temp_storage+20480];
	mov.u32 	%r315, _ZZN3cub18CUB_300001_SM_10006detail5merge19device_merge_kernelINS2_10policy_hubIN4cuda3std3__45tupleIJiiEEEiE9policy600EN6thrust24THRUST_300001_SM_1000_NS12zip_iteratorINS8_IJNSD_17constant_iteratorIiNSD_11use_defaultESG_EENSD_6detail15normal_iteratorINSD_10device_ptrIiEEEEEEEEENSD_17counting_iteratorIiSG_SG_SG_EENSE_INS8_IJSM_SM_EEEEESQ_NSD_16discard_iteratorISG_EESM_i4compEEvT0_T1_T6_T2_T3_SY_T4_T5_T7_PSY_NS1_7vsmem_tEE19shared_temp_storage;
	add.s32 	%r316, %r107, %r2;
	add.s32 	%r317, %r313, %r3;
	sub.s32 	%r318, %r317, %r108;
	setp.lt.s32 	%p62, %r250, %r108;
	selp.b32 	%r319, %r316, %r318, %p62;
	add.s32 	%r320, %r319, %r250;
	add.s32 	%r321, %r250, 512;
	setp.lt.s32 	%p63, %r321, %r108;
	selp.b32 	%r322, %r316, %r318, %p63;
	add.s32 	%r323, %r322, %r321;
	or.b32  	%r324, %r250, 1024;
	setp.lt.s32 	%p64, %r324, %r108;
	selp.b32 	%r325, %r316, %r318, %p64;
	add.s32 	%r326, %r325, %r324;
	add.s32 	%r327, %r250, 1536;
	setp.lt.s32 	%p65, %r327, %r108;
	selp.b32 	%r328, %r316, %r318, %p65;
	add.s32 	%r329, %r328, %r327;
	or.b32  	%r330, %r250, 2048;
	setp.lt.s32 	%p66, %r330, %r108;
	selp.b32 	%r331, %r316, %r318, %p66;
	add.s32 	%r332, %r331, %r330;
	bar.sync 	0;
	shl.b32 	%r333, %r250, 3;
	add.s32 	%r334, %r315, %r333;
	shl.b32 	%r335, %r250, 2;
	sub.s32 	%r336, %r334, %r335;
	st.shared.u32 	[%r336], %r320;
	st.shared.u32 	[%r336+2048], %r323;
	st.shared.u32 	[%r336+4096], %r326;
	st.shared.u32 	[%r336+6144], %r329;
	st.shared.u32 	[%r336+8192], %r332;
	bar.sync 	0;
	shl.b32 	%r337, %r162, 2;
	add.s32 	%r338, %r315, %r337;
	ld.shared.u32 	%r339, [%r338];
	shl.b32 	%r340, %r175, 2;
	add.s32 	%r341, %r315, %r340;
	ld.shared.u32 	%r342, [%r341];
	shl.b32 	%r343, %r188, 2;
	add.s32 	%r344, %r315, %r343;
	ld.shared.u32 	%r345, [%r344];
	shl.b32 	%r346, %r201, 2;
	add.s32 	%r347, %r315, %r346;
	ld.shared.u32 	%r348, [%r347];
	shl.b32 	%r349, %r210, 2;
	add.s32 	%r350, %r315, %r349;
	ld.shared.u32 	%r351, [%r350];
	bar.sync 	0;
	shl.b32 	%r352, %r212, 2;
	sub.s32 	%r353, %r213, %r352;
	st.shared.u32 	[%r353], %r339;
	st.shared.u32 	[%r353+4], %r342;
	st.shared.u32 	[%r353+8], %r345;
	st.shared.u32 	[%r353+12], %r348;
	st.shared.u32 	[%r353+16], %r351;
	bar.warp.sync 	-1;
	shl.b32 	%r354, %r303, 2;
	sub.s32 	%r355, %r212, %r354;
	shl.b32 	%r356, %r355, 2;
	add.s32 	%r357, %r315, %r356;
	ld.shared.u32 	%r215, [%r357];
	ld.shared.u32 	%r216, [%r357+128];
	ld.shared.u32 	%r217, [%r357+256];
	ld.shared.u32 	%r218, [%r357+384];
	ld.shared.u32 	%r219, [%r357+512];
	@%p61 bra 	$L__BB3_91;
	st.volatile.shared.u32 	[_ZZN3cub18CUB_300001_SM_10006detail5merge19device_merge_kernelINS2_10policy_hubIN4cuda3std3__45tupleIJiiEEEiE9policy600EN6thrust24THRUST_300001_SM_1000_NS12zip_iteratorINS8_IJNSD_17constant_iteratorIiNSD_11use_defaultESG_EENSD_6detail15normal_iteratorINSD_10device_ptrIiEEEEEEEEENSD_17counting_iteratorIiSG_SG_SG_EENSE_INS8_IJSM_SM_EEEEESQ_NSD_16discard_iteratorISG_EESM_i4compEEvT0_T1_T6_T2_T3_SY_T4_T5_T7_PSY_NS1_7vsmem_tEE19shared_temp_storage+10240], %r7;
$L__BB3_91:
	bar.sync 	0;
	ld.volatile.shared.u32 	%r220, [_ZZN3cub18CUB_300001_SM_10006detail5merge19device_merge_kernelINS2_10policy_hubIN4cuda3std3__45tupleIJiiEEEiE9policy600EN6thrust24THRUST_300001_SM_1000_NS12zip_iteratorINS8_IJNSD_17constant_iteratorIiNSD_11use_defaultESG_EENSD_6detail15normal_iteratorINSD_10device_ptrIiEEEEEEEEENSD_17counting_iteratorIiSG_SG_SG_EENSE_INS8_IJSM_SM_EEEEESQ_NSD_16discard_iteratorISG_EESM_i4compEEvT0_T1_T6_T2_T3_SY_T4_T5_T7_PSY_NS1_7vsmem_tEE19shared_temp_storage+10240];
	and.b32  	%r359, %r250, 31;
	and.b32  	%r360, %r250, 992;
	mul.lo.s32 	%r361, %r360, 5;
	add.s32 	%r362, %r359, %r214;
	add.s32 	%r363, %r362, %r361;
	or.b32  	%r221, %r361, %r359;
	setp.ge.s32 	%p67, %r221, %r220;
	mul.wide.u32 	%rd62, %r363, 4;
	add.s64 	%rd16, %rd5, %rd62;
	@%p67 bra 	$L__BB3_93;
	st.global.u32 	[%rd16], %r215;
$L__BB3_93:
	add.s32 	%r364, %r221, 32;
	setp.ge.s32 	%p68, %r364, %r220;
	@%p68 bra 	$L__BB3_95;
	st.global.u32 	[%rd16+128], %r216;
$L__BB3_95:
	add.s32 	%r365, %r221, 64;
	setp.ge.s32 	%p69, %r365, %r220;
	@%p69 bra 	$L__BB3_97;
	st.global.u32 	[%rd16+256], %r217;
$L__BB3_97:
	add.s32 	%r366, %r221, 96;
	setp.ge.s32 	%p70, %r366, %r220;
	@%p70 bra 	$L__BB3_99;
	st.global.u32 	[%rd16+384], %r218;
$L__BB3_99:
	add.s32 	%r367, %r221, 128;
	setp.ge.s32 	%p71, %r367, %r220;
	@%p71 bra 	$L__BB3_101;
	st.global.u32 	[%rd16+512], %r219;
$L__BB3_101:
	ret;

}
	// .globl	_ZN3cub18CUB_300001_SM_10006detail5merge34device_partition_merge_path_kernelINS2_10policy_hubIN4cuda3std3__45tupleIJiiEEEiE9policy600EN6thrust24THRUST_300001_SM_1000_NS12zip_iteratorINS8_IJNSD_17constant_iteratorIiNSD_11use_defaultESG_EENSD_6detail15normal_iteratorINSD_10device_ptrIiEEEEEEEEENSD_17counting_iteratorIiSG_SG_SG_EENSE_INS8_IJSM_SM_EEEEESQ_NSD_16discard_iteratorISG_EESM_l4compEEvT0_T6_T2_SX_SX_PSX_T7_
.visible .entry _ZN3cub18CUB_300001_SM_10006detail5merge34device_partition_merge_path_kernelINS2_10policy_hubIN4cuda3std3__45tupleIJiiEEEiE9policy600EN6thrust24THRUST_300001_SM_1000_NS12zip_iteratorINS8_IJNSD_17constant_iteratorIiNSD_11use_defaultESG_EENSD_6detail15normal_iteratorINSD_10device_ptrIiEEEEEEEEENSD_17counting_iteratorIiSG_SG_SG_EENSE_INS8_IJSM_SM_EEEEESQ_NSD_16discard_iteratorISG_EESM_l4compEEvT0_T6_T2_SX_SX_PSX_T7_(
	.param .align 8 .b8 _ZN3cub18CUB_300001_SM_10006detail5merge34device_partition_merge_path_kernelINS2_10policy_hubIN4cuda3std3__45tupleIJiiEEEiE9policy600EN6thrust24THRUST_300001_SM_1000_NS12zip_iteratorINS8_IJNSD_17constant_iteratorIiNSD_11use_defaultESG_EENSD_6detail15normal_iteratorINSD_10device_ptrIiEEEEEEEEENSD_17counting_iteratorIiSG_SG_SG_EENSE_INS8_IJSM_SM_EEEEESQ_NSD_16discard_iteratorISG_EESM_l4compEEvT0_T6_T2_SX_SX_PSX_T7__param_0[24],
	.param .u64 _ZN3cub18CUB_300001_SM_10006detail5merge34device_partition_merge_path_kernelINS2_10policy_hubIN4cuda3std3__45tupleIJiiEEEiE9policy600EN6thrust24THRUST_300001_SM_1000_NS12zip_iteratorINS8_IJNSD_17constant_iteratorIiNSD_11use_defaultESG_EENSD_6detail15normal_iteratorINSD_10device_ptrIiEEEEEEEEENSD_17counting_iteratorIiSG_SG_SG_EENSE_INS8_IJSM_SM_EEEEESQ_NSD_16discard_iteratorISG_EESM_l4compEEvT0_T6_T2_SX_SX_PSX_T7__param_1,
	.param .align 8 .b8 _ZN3cub18CUB_300001_SM_10006detail5merge34device_partition_merge_path_kernelINS2_10policy_hubIN4cuda3std3__45tupleIJiiEEEiE9policy600EN6thrust24THRUST_300001_SM_1000_NS12zip_iteratorINS8_IJNSD_17constant_iteratorIiNSD_11use_defaultESG_EENSD_6detail15normal_iteratorINSD_10device_ptrIiEEEEEEEEENSD_17counting_iteratorIiSG_SG_SG_EENSE_INS8_IJSM_SM_EEEEESQ_NSD_16discard_iteratorISG_EESM_l4compEEvT0_T6_T2_SX_SX_PSX_T7__param_2[16],
	.param .u64 _ZN3cub18CUB_300001_SM_10006detail5merge34device_partition_merge_path_kernelINS2_10policy_hubIN4cuda3std3__45tupleIJiiEEEiE9policy600EN6thrust24THRUST_300001_SM_1000_NS12zip_iteratorINS8_IJNSD_17constant_iteratorIiNSD_11use_defaultESG_EENSD_6detail15normal_iteratorINSD_10device_ptrIiEEEEEEEEENSD_17counting_iteratorIiSG_SG_SG_EENSE_INS8_IJSM_SM_EEEEESQ_NSD_16discard_iteratorISG_EESM_l4compEEvT0_T6_T2_SX_SX_PSX_T7__param_3,
	.param .u64 _ZN3cub18CUB_300001_SM_10006detail5merge34device_partition_merge_path_kernelINS2_10policy_hubIN4cuda3std3__45tupleIJiiEEEiE9policy600EN6thrust24THRUST_300001_SM_1000_NS12zip_iteratorINS8_IJNSD_17constant_iteratorIiNSD_11use_defaultESG_EENSD_6detail15normal_iteratorINSD_10device_ptrIiEEEEEEEEENSD_17counting_iteratorIiSG_SG_SG_EENSE_INS8_IJSM_SM_EEEEESQ_NSD_16discard_iteratorISG_EESM_l4compEEvT0_T6_T2_SX_SX_PSX_T7__param_4,
	.param .u64 .ptr .align 1 _ZN3cub18CUB_300001_SM_10006detail5merge34device_partition_merge_path_kernelINS2_10policy_hubIN4cuda3std3__45tupleIJiiEEEiE9policy600EN6thrust24THRUST_300001_SM_1000_NS12zip_iteratorINS8_IJNSD_17constant_iteratorIiNSD_11use_defaultESG_EENSD_6detail15normal_iteratorINSD_10device_ptrIiEEEEEEEEENSD_17counting_iteratorIiSG_SG_SG_EENSE_INS8_IJSM_SM_EEEEESQ_NSD_16discard_iteratorISG_EESM_l4compEEvT0_T6_T2_SX_SX_PSX_T7__param_5,
	.param .align 1 .b8 _ZN3cub18CUB_300001_SM_10006detail5merge34device_partition_merge_path_kernelINS2_10policy_hubIN4cuda3std3__45tupleIJiiEEEiE9policy600EN6thrust24THRUST_300001_SM_1000_NS12zip_iteratorINS8_IJNSD_17constant_iteratorIiNSD_11use_defaultESG_EENSD_6detail15normal_iteratorINSD_10device_ptrIiEEEEEEEEENSD_17counting_iteratorIiSG_SG_SG_EENSE_INS8_IJSM_SM_EEEEESQ_NSD_16discard_iteratorISG_EESM_l4compEEvT0_T6_T2_SX_SX_PSX_T7__param_6[1]
)
{
	.reg .pred 	%p<6>;
	.reg .b16 	%rs<5>;
	.reg .b32 	%r<13>;
	.reg .b64 	%rd<43>;

	ld.param.u64 	%rd17, [_ZN3cub18CUB_300001_SM_10006detail5merge34device_partition_merge_path_kernelINS2_10policy_hubIN4cuda3std3__45tupleIJiiEEEiE9policy600EN6thrust24THRUST_300001_SM_1000_NS12zip_iteratorINS8_IJNSD_17constant_iteratorIiNSD_11use_defaultESG_EENSD_6detail15normal_iteratorINSD_10device_ptrIiEEEEEEEEENSD_17counting_iteratorIiSG_SG_SG_EENSE_INS8_IJSM_SM_EEEEESQ_NSD_16discard_iteratorISG_EESM_l4compEEvT0_T6_T2_SX_SX_PSX_T7__param_2];
	ld.param.u64 	%rd15, [_ZN3cub18CUB_300001_SM_10006detail5merge34device_partition_merge_path_kernelINS2_10policy_hubIN4cuda3std3__45tupleIJiiEEEiE9policy600EN6thrust24THRUST_300001_SM_1000_NS12zip_iteratorINS8_IJNSD_17constant_iteratorIiNSD_11use_defaultESG_EENSD_6detail15normal_iteratorINSD_10device_ptrIiEEEEEEEEENSD_17counting_iteratorIiSG_SG_SG_EENSE_INS8_IJSM_SM_EEEEESQ_NSD_16discard_iteratorISG_EESM_l4compEEvT0_T6_T2_SX_SX_PSX_T7__param_0+16];
	ld.param.u64 	%rd16, [_ZN3cub18CUB_300001_SM_10006detail5merge34device_partition_merge_path_kernelINS2_10policy_hubIN4cuda3std3__45tupleIJiiEEEiE9policy600EN6thrust24THRUST_300001_SM_1000_NS12zip_iteratorINS8_IJNSD_17constant_iteratorIiNSD_11use_defaultESG_EENSD_6detail15normal_iteratorINSD_10device_ptrIiEEEEEEEEENSD_17counting_iteratorIiSG_SG_SG_EENSE_INS8_IJSM_SM_EEEEESQ_NSD_16discard_iteratorISG_EESM_l4compEEvT0_T6_T2_SX_SX_PSX_T7__param_1];
	ld.param.u64 	%rd19, [_ZN3cub18CUB_300001_SM_10006detail5merge34device_partition_merge_path_kernelINS2_10policy_hubIN4cuda3std3__45tupleIJiiEEEiE9policy600EN6thrust24THRUST_300001_SM_1000_NS12zip_iteratorINS8_IJNSD_17constant_iteratorIiNSD_11use_defaultESG_EENSD_6detail15normal_iteratorINSD_10device_ptrIiEEEEEEEEENSD_17counting_iteratorIiSG_SG_SG_EENSE_INS8_IJSM_SM_EEEEESQ_NSD_16discard_iteratorISG_EESM_l4compEEvT0_T6_T2_SX_SX_PSX_T7__param_3];
	ld.param.u64 	%rd21, [_ZN3cub18CUB_300001_SM_10006detail5merge34device_partition_merge_path_kernelINS2_10policy_hubIN4cuda3std3__45tupleIJiiEEEiE9policy600EN6thrust24THRUST_300001_SM_1000_NS12zip_iteratorINS8_IJNSD_17constant_iteratorIiNSD_11use_defaultESG_EENSD_6detail15normal_iteratorINSD_10device_ptrIiEEEEEEEEENSD_17counting_iteratorIiSG_SG_SG_EENSE_INS8_IJSM_SM_EEEEESQ_NSD_16discard_iteratorISG_EESM_l4compEEvT0_T6_T2_SX_SX_PSX_T7__param_4];
	ld.param.u64 	%rd20, [_ZN3cub18CUB_300001_SM_10006detail5merge34device_partition_merge_path_kernelINS2_10policy_hubIN4cuda3std3__45tupleIJiiEEEiE9policy600EN6thrust24THRUST_300001_SM_1000_NS12zip_iteratorINS8_IJNSD_17constant_iteratorIiNSD_11use_defaultESG_EENSD_6detail15normal_iteratorINSD_10device_ptrIiEEEEEEEEENSD_17counting_iteratorIiSG_SG_SG_EENSE_INS8_IJSM_SM_EEEEESQ_NSD_16discard_iteratorISG_EESM_l4compEEvT0_T6_T2_SX_SX_PSX_T7__param_5];
	mov.u32 	%r7, %ntid.x;
	mov.u32 	%r8, %ctaid.x;
	mov.u32 	%r9, %tid.x;
	mad.lo.s32 	%r10, %r7, %r8, %r9;
	cvt.u64.u32 	%rd1, %r10;
	setp.le.s64 	%p1, %rd21, %rd1;
	@%p1 bra 	$L__BB4_5;
	mul.lo.s64 	%rd22, %rd1, 2560;
	add.s64 	%rd23, %rd19, %rd16;
	min.s64 	%rd2, %rd23, %rd22;
	setp.lt.s64 	%p2, %rd2, %rd19;
	sub.s64 	%rd24, %rd2, %rd19;
	selp.b64 	%rd42, 0, %rd24, %p2;
	min.s64 	%rd40, %rd16, %rd2;
	setp.ge.s64 	%p3, %rd42, %rd40;
	@%p3 bra 	$L__BB4_4;
	cvta.to.global.u64 	%rd7, %rd17;
	cvta.to.global.u64 	%rd8, %rd15;
$L__BB4_3:
	sub.s64 	%rd25, %rd40, %rd42;
	shr.u64 	%rd26, %rd25, 63;
	add.s64 	%rd27, %rd25, %rd26;
	shr.s64 	%rd28, %rd27, 1;
	add.s64 	%rd29, %rd28, %rd42;
	shl.b64 	%rd30, %rd29, 2;
	add.s64 	%rd31, %rd8, %rd30;
	ld.global.u32 	%r11, [%rd31];
	not.b64 	%rd32, %rd29;
	add.s64 	%rd33, %rd2, %rd32;
	shl.b64 	%rd34, %rd33, 2;
	add.s64 	%rd35, %rd7, %rd34;
	ld.global.u32 	%r12, [%rd35];
	setp.eq.s32 	%p4, %r12, %r11;
	add.s64 	%rd36, %rd29, 1;
	selp.b64 	%rd42, %rd42, %rd36, %p4;
	selp.b64 	%rd40, %rd29, %rd40, %p4;
	setp.lt.s64 	%p5, %rd42, %rd40;
	@%p5 bra 	$L__BB4_3;
$L__BB4_4:
	cvta.to.global.u64 	%rd37, %rd20;
	shl.b64 	%rd38, %rd1, 3;
	add.s64 	%rd39, %rd37, %rd38;
	st.global.u64 	[%rd39], %rd42;
$L__BB4_5:
	ret;

}
	// .globl	_ZN3cub18CUB_300001_SM_10006detail5merge19device_merge_kernelINS2_10policy_hubIN4cuda3std3__45tupleIJiiEEEiE9policy600EN6thrust24THRUST_300001_SM_1000_NS12zip_iteratorINS8_IJNSD_17constant_iteratorIiNSD_11use_defaultESG_EENSD_6detail15normal_iteratorINSD_10device_ptrIiEEEEEEEEENSD_17counting_iteratorIiSG_SG_SG_EENSE_INS8_IJSM_SM_EEEEESQ_NSD_16discard_iteratorISG_EESM_l4compEEvT0_T1_T6_T2_T3_SY_T4_T5_T7_PSY_NS1_7vsmem_tE
.visible .entry _ZN3cub18CUB_300001_SM_10006detail5merge19device_merge_kernelINS2_10policy_hubIN4cuda3std3__45tupleIJiiEEEiE9policy600EN6thrust24THRUST_300001_SM_1000_NS12zip_iteratorINS8_IJNSD_17constant_iteratorIiNSD_11use_defaultESG_EENSD_6detail15normal_iteratorINSD_10device_ptrIiEEEEEEEEENSD_17counting_iteratorIiSG_SG_SG_EENSE_INS8_IJSM_SM_EEEEESQ_NSD_16discard_iteratorISG_EESM_l4compEEvT0_T1_T6_T2_T3_SY_T4_T5_T7_PSY_NS1_7vsmem_tE(
	.param .align 8 .b8 _ZN3cub18CUB_300001_SM_10006detail5merge19device_merge_kernelINS2_10policy_hubIN4cuda3std3__45tupleIJiiEEEiE9policy600EN6thrust24THRUST_300001_SM_1000_NS12zip_iteratorINS8_IJNSD_17constant_iteratorIiNSD_11use_defaultESG_EENSD_6detail15normal_iteratorINSD_10device_ptrIiEEEEEEEEENSD_17counting_iteratorIiSG_SG_SG_EENSE_INS8_IJSM_SM_EEEEESQ_NSD_16discard_iteratorISG_EESM_l4compEEvT0_T1_T6_T2_T3_SY_T4_T5_T7_PSY_NS1_7vsmem_tE_param_0[24],
	.param .align 4 .b8 _ZN3cub18CUB_300001_SM_10006detail5merge19device_merge_kernelINS2_10policy_hubIN4cuda3std3__45tupleIJiiEEEiE9policy600EN6thrust24THRUST_300001_SM_1000_NS12zip_iteratorINS8_IJNSD_17constant_iteratorIiNSD_11use_defaultESG_EENSD_6detail15normal_iteratorINSD_10device_ptrIiEEEEEEEEENSD_17counting_iteratorIiSG_SG_SG_EENSE_INS8_IJSM_SM_EEEEESQ_NSD_16discard_iteratorISG_EESM_l4compEEvT0_T1_T6_T2_T3_SY_T4_T5_T7_PSY_NS1_7vsmem_tE_param_1[4],
	.param .u64 _ZN3cub18CUB_300001_SM_10006detail5merge19device_merge_kernelINS2_10policy_hubIN4cuda3std3__45tupleIJiiEEEiE9policy600EN6thrust24THRUST_300001_SM_1000_NS12zip_iteratorINS8_IJNSD_17constant_iteratorIiNSD_11use_defaultESG_EENSD_6detail15normal_iteratorINSD_10device_ptrIiEEEEEEEEENSD_17counting_iteratorIiSG_SG_SG_EENSE_INS8_IJSM_SM_EEEEESQ_NSD_16discard_iteratorISG_EESM_l4compEEvT0_T1_T6_T2_T3_SY_T4_T5_T7_PSY_NS1_7vsmem_tE_param_2,
	.param .align 8 .b8 _ZN3cub18CUB_300001_SM_10006detail5merge19device_merge_kernelINS2_10policy_hubIN4cuda3std3__45tupleIJiiEEEiE9policy600EN6thrust24THRUST_300001_SM_1000_NS12zip_iteratorINS8_IJNSD_17constant_iteratorIiNSD_11use_defaultESG_EENSD_6detail15normal_iteratorINSD_10device_ptrIiEEEEEEEEENSD_17counting_iteratorIiSG_SG_SG_EENSE_INS8_IJSM_SM_EEEEESQ_NSD_16discard_iteratorISG_EESM_l4compEEvT0_T1_T6_T2_T3_SY_T4_T5_T7_PSY_NS1_7vsmem_tE_param_3[16],
	.param .align 4 .b8 _ZN3cub18CUB_300001_SM_10006detail5merge19device_merge_kernelINS2_10policy_hubIN4cuda3std3__45tupleIJiiEEEiE9policy600EN6thrust24THRUST_300001_SM_1000_NS12zip_iteratorINS8_IJNSD_17constant_iteratorIiNSD_11use_defaultESG_EENSD_6detail15normal_iteratorINSD_10device_ptrIiEEEEEEEEENSD_17counting_iteratorIiSG_SG_SG_EENSE_INS8_IJSM_SM_EEEEESQ_NSD_16discard_iteratorISG_EESM_l4compEEvT0_T1_T6_T2_T3_SY_T4_T5_T7_PSY_NS1_7vsmem_tE_param_4[4],
	.param .u64 _ZN3cub18CUB_300001_SM_10006detail5merge19device_merge_kernelINS2_10policy_hubIN4cuda3std3__45tupleIJiiEEEiE9policy600EN6thrust24THRUST_300001_SM_1000_NS12zip_iteratorINS8_IJNSD_17constant_iteratorIiNSD_11use_defaultESG_EENSD_6detail15normal_iteratorINSD_10device_ptrIiEEEEEEEEENSD_17counting_iteratorIiSG_SG_SG_EENSE_INS8_IJSM_SM_EEEEESQ_NSD_16discard_iteratorISG_EESM_l4compEEvT0_T1_T6_T2_T3_SY_T4_T5_T7_PSY_NS1_7vsmem_tE_param_5,
	.param .align 8 .b8 _ZN3cub18CUB_300001_SM_10006detail5merge19device_merge_kernelINS2_10policy_hubIN4cuda3std3__45tupleIJiiEEEiE9policy600EN6thrust24THRUST_300001_SM_1000_NS12zip_iteratorINS8_IJNSD_17constant_iteratorIiNSD_11use_defaultESG_EENSD_6detail15normal_iteratorINSD_10device_ptrIiEEEEEEEEENSD_17counting_iteratorIiSG_SG_SG_EENSE_INS8_IJSM_SM_EEEEESQ_NSD_16discard_iteratorISG_EESM_l4compEEvT0_T1_T6_T2_T3_SY_T4_T5_T7_PSY_NS1_7vsmem_tE_param_6[16],
	.param .align 8 .b8 _ZN3cub18CUB_300001_SM_10006detail5merge19device_merge_kernelINS2_10policy_hubIN4cuda3std3__45tupleIJiiEEEiE9policy600EN6thrust24THRUST_300001_SM_1000_NS12zip_iteratorINS8_IJNSD_17constant_iteratorIiNSD_11use_defaultESG_EENSD_6detail15normal_iteratorINSD_10device_ptrIiEEEEEEEEENSD_17counting_iteratorIiSG_SG_SG_EENSE_INS8_IJSM_SM_EEEEESQ_NSD_16discard_iteratorISG_EESM_l4compEEvT0_T1_T6_T2_T3_SY_T4_T5_T7_PSY_NS1_7vsmem_tE_param_7[8],
	.param .align 1 .b8 _ZN3cub18CUB_300001_SM_10006detail5merge19device_merge_kernelINS2_10policy_hubIN4cuda3std3__45tupleIJiiEEEiE9policy600EN6thrust24THRUST_300001_SM_1000_NS12zip_iteratorINS8_IJNSD_17constant_iteratorIiNSD_11use_defaultESG_EENSD_6detail15normal_iteratorINSD_10device_ptrIiEEEEEEEEENSD_17counting_iteratorIiSG_SG_SG_EENSE_INS8_IJSM_SM_EEEEESQ_NSD_16discard_iteratorISG_EESM_l4compEEvT0_T1_T6_T2_T3_SY_T4_T5_T7_PSY_NS1_7vsmem_tE_param_8[1],
	.param .u64 .ptr .align 1 _ZN3cub18CUB_300001_SM_10006detail5merge19device_merge_kernelINS2_10policy_hubIN4cuda3std3__45tupleIJiiEEEiE9policy600EN6thrust24THRUST_300001_SM_1000_NS12zip_iteratorINS8_IJNSD_17constant_iteratorIiNSD_11use_defaultESG_EENSD_6detail15normal_iteratorINSD_10device_ptrIiEEEEEEEEENSD_17counting_iteratorIiSG_SG_SG_EENSE_INS8_IJSM_SM_EEEEESQ_NSD_16discard_iteratorISG_EESM_l4compEEvT0_T1_T6_T2_T3_SY_T4_T5_T7_PSY_NS1_7vsmem_tE_param_9,
	.param .align 8 .b8 _ZN3cub18CUB_300001_SM_10006detail5merge19device_merge_kernelINS2_10policy_hubIN4cuda3std3__45tupleIJiiEEEiE9policy600EN6thrust24THRUST_300001_SM_1000_NS12zip_iteratorINS8_IJNSD_17constant_iteratorIiNSD_11use_defaultESG_EENSD_6detail15normal_iteratorINSD_10device_ptrIiEEEEEEEEENSD_17counting_iteratorIiSG_SG_SG_EENSE_INS8_IJSM_SM_EEEEESQ_NSD_16discard_iteratorISG_EESM_l4compEEvT0_T1_T6_T2_T3_SY_T4_T5_T7_PSY_NS1_7vsmem_tE_param_10[8]
)
.maxntid 512
{
	.reg .pred 	%p<120>;
	.reg .b32 	%r<513>;
	.reg .b64 	%rd<68>;
	// demoted variable
	.shared .align 16 .b8 _ZZN3cub18CUB_300001_SM_10006detail5merge19device_merge_kernelINS2_10policy_hubIN4cuda3std3__45tupleIJiiEEEiE9policy600EN6thrust24THRUST_300001_SM_1000_NS12zip_iteratorINS8_IJNSD_17constant_iteratorIiNSD_11use_defaultESG_EENSD_6detail15normal_iteratorINSD_10device_ptrIiEEEEEEEEENSD_17counting_iteratorIiSG_SG_SG_EENSE_INS8_IJSM_SM_EEEEESQ_NSD_16discard_iteratorISG_EESM_l4compEEvT0_T1_T6_T2_T3_SY_T4_T5_T7_PSY_NS1_7vsmem_tEE19shared_temp_storage[20496];
	ld.param.u32 	%r1, [_ZN3cub18CUB_300001_SM_10006detail5merge19device_merge_kernelINS2_10policy_hubIN4cuda3std3__45tupleIJiiEEEiE9policy600EN6thrust24THRUST_300001_SM_1000_NS12zip_iteratorINS8_IJNSD_17constant_iteratorIiNSD_11use_defaultESG_EENSD_6detail15normal_iteratorINSD_10device_ptrIiEEEEEEEEENSD_17counting_iteratorIiSG_SG_SG_EENSE_INS8_IJSM_SM_EEEEESQ_NSD_16discard_iteratorISG_EESM_l4compEEvT0_T1_T6_T2_T3_SY_T4_T5_T7_PSY_NS1_7vsmem_tE_param_0+8];
	ld.param.u32 	%r2, [_ZN3cub18CUB_300001_SM_10006detail5merge19device_merge_kernelINS2_10policy_hubIN4cuda3std3__45tupleIJiiEEEiE9policy600EN6thrust24THRUST_300001_SM_1000_NS12zip_iteratorINS8_IJNSD_17constant_iteratorIiNSD_11use_defaultESG_EENSD_6detail15normal_iteratorINSD_10device_ptrIiEEEEEEEEENSD_17counting_iteratorIiSG_SG_SG_EENSE_INS8_IJSM_SM_EEEEESQ_NSD_16discard_iteratorISG_EESM_l4compEEvT0_T1_T6_T2_T3_SY_T4_T5_T7_PSY_NS1_7vsmem_tE_param_1];
	ld.param.u32 	%r3, [_ZN3cub18CUB_300001_SM_10006detail5merge19device_merge_kernelINS2_10policy_hubIN4cuda3std3__45tupleIJiiEEEiE9policy600EN6thrust24THRUST_300001_SM_1000_NS12zip_iteratorINS8_IJNSD_17constant_iteratorIiNSD_11use_defaultESG_EENSD_6detail15normal_iteratorINSD_10device_ptrIiEEEEEEEEENSD_17counting_iteratorIiSG_SG_SG_EENSE_INS8_IJSM_SM_EEEEESQ_NSD_16discard_iteratorISG_EESM_l4compEEvT0_T1_T6_T2_T3_SY_T4_T5_T7_PSY_NS1_7vsmem_tE_param_4];
	ld.param.u64 	%rd22, [_ZN3cub18CUB_300001_SM_10006detail5merge19device_merge_kernelINS2_10policy_hubIN4cuda3std3__45tupleIJiiEEEiE9policy600EN6thrust24THRUST_300001_SM_1000_NS12zip_iteratorINS8_IJNSD_17constant_iteratorIiNSD_11use_defaultESG_EENSD_6detail15normal_iteratorINSD_10device_ptrIiEEEEEEEEENSD_17counting_iteratorIiSG_SG_SG_EENSE_INS8_IJSM_SM_EEEEESQ_NSD_16discard_iteratorISG_EESM_l4compEEvT0_T1_T6_T2_T3_SY_T4_T5_T7_PSY_NS1_7vsmem_tE_param_7];
	ld.param.u64 	%rd23, [_ZN3cub18CUB_300001_SM_10006detail5merge19device_merge_kernelINS2_10policy_hubIN4cuda3std3__45tupleIJiiEEEiE9policy600EN6thrust24THRUST_300001_SM_1000_NS12zip_iteratorINS8_IJNSD_17constant_iteratorIiNSD_11use_defaultESG_EENSD_6detail15normal_iteratorINSD_10device_ptrIiEEEEEEEEENSD_17counting_iteratorIiSG_SG_SG_EENSE_INS8_IJSM_SM_EEEEESQ_NSD_16discard_iteratorISG_EESM_l4compEEvT0_T1_T6_T2_T3_SY_T4_T5_T7_PSY_NS1_7vsmem_tE_param_3+8];
	ld.param.u64 	%rd24, [_ZN3cub18CUB_300001_SM_10006detail5merge19device_merge_kernelINS2_10policy_hubIN4cuda3std3__45tupleIJiiEEEiE9policy600EN6thrust24THRUST_300001_SM_1000_NS12zip_iteratorINS8_IJNSD_17constant_iteratorIiNSD_11use_defaultESG_EENSD_6detail15normal_iteratorINSD_10device_ptrIiEEEEEEEEENSD_17counting_iteratorIiSG_SG_SG_EENSE_INS8_IJSM_SM_EEEEESQ_NSD_16discard_iteratorISG_EESM_l4compEEvT0_T1_T6_T2_T3_SY_T4_T5_T7_PSY_NS1_7vsmem_tE_param_3];
	ld.param.u64 	%rd25, [_ZN3cub18CUB_300001_SM_10006detail5merge19device_merge_kernelINS2_10policy_hubIN4cuda3std3__45tupleIJiiEEEiE9policy600EN6thrust24THRUST_300001_SM_1000_NS12zip_iteratorINS8_IJNSD_17constant_iteratorIiNSD_11use_defaultESG_EENSD_6detail15normal_iteratorINSD_10device_ptrIiEEEEEEEEENSD_17counting_iteratorIiSG_SG_SG_EENSE_INS8_IJSM_SM_EEEEESQ_NSD_16discard_iteratorISG_EESM_l4compEEvT0_T1_T6_T2_T3_SY_T4_T5_T7_PSY_NS1_7vsmem_tE_param_0+16];
	ld.param.u64 	%rd26, [_ZN3cub18CUB_300001_SM_10006detail5merge19device_merge_kernelINS2_10policy_hubIN4cuda3std3__45tupleIJiiEEEiE9policy600EN6thrust24THRUST_300001_SM_1000_NS12zip_iteratorINS8_IJNSD_17constant_iteratorIiNSD_11use_defaultESG_EENSD_6detail15normal_iteratorINSD_10device_ptrIiEEEEEEEEENSD_17counting_iteratorIiSG_SG_SG_EENSE_INS8_IJSM_SM_EEEEESQ_NSD_16discard_iteratorISG_EESM_l4compEEvT0_T1_T6_T2_T3_SY_T4_T5_T7_PSY_NS1_7vsmem_tE_param_2];
	ld.param.u64 	%rd27, [_ZN3cub18CUB_300001_SM_10006detail5merge19device_merge_kernelINS2_10policy_hubIN4cuda3std3__45tupleIJiiEEEiE9policy600EN6thrust24THRUST_300001_SM_1000_NS12zip_iteratorINS8_IJNSD_17constant_iteratorIiNSD_11use_defaultESG_EENSD_6detail15normal_iteratorINSD_10device_ptrIiEEEEEEEEENSD_17counting_iteratorIiSG_SG_SG_EENSE_INS8_IJSM_SM_EEEEESQ_NSD_16discard_iteratorISG_EESM_l4compEEvT0_T1_T6_T2_T3_SY_T4_T5_T7_PSY_NS1_7vsmem_tE_param_5];
	ld.param.u64 	%rd28, [_ZN3cub18CUB_300001_SM_10006detail5merge19device_merge_kernelINS2_10policy_hubIN4cuda3std3__45tupleIJiiEEEiE9policy600EN6thrust24THRUST_300001_SM_1000_NS12zip_iteratorINS8_IJNSD_17constant_iteratorIiNSD_11use_defaultESG_EENSD_6detail15normal_iteratorINSD_10device_ptrIiEEEEEEEEENSD_17counting_iteratorIiSG_SG_SG_EENSE_INS8_IJSM_SM_EEEEESQ_NSD_16discard_iteratorISG_EESM_l4compEEvT0_T1_T6_T2_T3_SY_T4_T5_T7_PSY_NS1_7vsmem_tE_param_9];
	cvta.to.global.u64 	%rd1, %rd28;
	cvta.to.global.u64 	%rd2, %rd25;
	cvta.to.global.u64 	%rd3, %rd24;
	cvta.to.global.u64 	%rd4, %rd23;
	cvta.to.global.u64 	%rd5, %rd22;
	mov.u32 	%r4, %ctaid.x;
	mul.wide.u32 	%rd6, %r4, 2560;
	add.s64 	%rd7, %rd27, %rd26;
	sub.s64 	%rd29, %rd7, %rd6;
	min.s64 	%rd8, %rd29, 2560;
	cvt.u32.u64 	%r220, %rd8;
	setp.ne.s32 	%p21, %r220, 2560;
	@%p21 bra 	$L__BB5_41;
	mul.wide.u32 	%rd46, %r4, 8;
	add.s64 	%rd47, %rd1, %rd46;
	ld.global.u64 	%rd9, [%rd47];
	ld.global.u64 	%rd48, [%rd47+8];
	add.s64 	%rd49, %rd6, 2560;
	min.s64 	%rd50, %rd49, %rd7;
	sub.s64 	%rd10, %rd6, %rd9;
	sub.s64 	%rd11, %rd48, %rd9;
	cvt.u32.u64 	%r5, %rd11;
	cvt.u32.u64 	%r336, %rd48;
	cvt.u32.u64 	%r337, %rd10;
	add.s32 	%r338, %r337, %r336;
	cvt.u32.u64 	%r339, %rd50;
	sub.s32 	%r6, %r339, %r338;
	mov.u32 	%r340, %tid.x;
	setp.ge.s32 	%p72, %r340, %r5;
	cvt.u64.u32 	%rd12, %r340;
	add.s64 	%rd51, %rd9, %rd12;
	shl.b64 	%rd52, %rd51, 2;
	add.s64 	%rd13, %rd2, %rd52;
	@%p72 bra 	$L__BB5_3;
	ld.global.u32 	%r456, [%rd13];
	mov.u32 	%r455, %r1;
	bra.uni 	$L__BB5_4;
$L__BB5_3:
	cvt.u32.u64 	%r341, %rd12;
	sub.s32 	%r342, %r341, %r5;
	cvt.s64.s32 	%rd53, %r342;
	add.s64 	%rd54, %rd10, %rd53;
	shl.b64 	%rd55, %rd54, 2;
	add.s64 	%rd56, %rd3, %rd55;
	add.s64 	%rd57, %rd4, %rd55;
	ld.global.u32 	%r455, [%rd56];
	ld.global.u32 	%r456, [%rd57];
$L__BB5_4:
	cvt.u32.u64 	%r343, %rd12;
	add.s32 	%r12, %r343, 512;
	setp.lt.s32 	%p73, %r12, %r5;
	cvt.s64.s32 	%rd58, %rd11;
	sub.s64 	%rd59, %rd12, %rd58;
	add.s64 	%rd60, %rd10, %rd59;
	shl.b64 	%rd61, %rd60, 2;
	add.s64 	%rd14, %rd4, %rd61;
	add.s64 	%rd15, %rd3, %rd61;
	@%p73 bra 	$L__BB5_6;
	ld.global.u32 	%r457, [%rd15+2048];
	ld.global.u32 	%r458, [%rd14+2048];
	bra.uni 	$L__BB5_7;
$L__BB5_6:
	ld.global.u32 	%r458, [%rd13+2048];
	mov.u32 	%r457, %r1;
$L__BB5_7:
	or.b32  	%r18, %r343, 1024;
	setp.lt.s32 	%p74, %r18, %r5;
	@%p74 bra 	$L__BB5_9;
	ld.global.u32 	%r459, [%rd15+4096];
	ld.global.u32 	%r460, [%rd14+4096];
	bra.uni 	$L__BB5_10;
$L__BB5_9:
	ld.global.u32 	%r460, [%rd13+4096];
	mov.u32 	%r459, %r1;
$L__BB5_10:
	add.s32 	%r24, %r343, 1536;
	setp.lt.s32 	%p75, %r24, %r5;
	@%p75 bra 	$L__BB5_12;
	ld.global.u32 	%r461, [%rd15+6144];
	ld.global.u32 	%r462, [%rd14+6144];
	bra.uni 	$L__BB5_13;
$L__BB5_12:
	ld.global.u32 	%r462, [%rd13+6144];
	mov.u32 	%r461, %r1;
$L__BB5_13:
	cvt.u32.u64 	%r346, %rd12;
	or.b32  	%r30, %r346, 2048;
	setp.lt.s32 	%p76, %r30, %r5;
	@%p76 bra 	$L__BB5_15;
	ld.global.u32 	%r1, [%rd15+8192];
	ld.global.u32 	%r464, [%rd14+8192];
	bra.uni 	$L__BB5_16;
$L__BB5_15:
	ld.global.u32 	%r464, [%rd13+8192];
$L__BB5_16:
	shl.b32 	%r348, %r346, 3;
	mov.u32 	%r349, _ZZN3cub18CUB_300001_SM_10006detail5merge19device_merge_kernelINS2_10policy_hubIN4cuda3std3__45tupleIJiiEEEiE9policy600EN6thrust24THRUST_300001_SM_1000_NS12zip_iteratorINS8_IJNSD_17constant_iteratorIiNSD_11use_defaultESG_EENSD_6detail15normal_iteratorINSD_10device_ptrIiEEEEEEEEENSD_17counting_iteratorIiSG_SG_SG_EENSE_INS8_IJSM_SM_EEEEESQ_NSD_16discard_iteratorISG_EESM_l4compEEvT0_T1_T6_T2_T3_SY_T4_T5_T7_PSY_NS1_7vsmem_tEE19shared_temp_storage;
	add.s32 	%r36, %r349, %r348;
	st.shared.v2.u32 	[%r36], {%r455, %r456};
	st.shared.v2.u32 	[%r36+4096], {%r457, %r458};
	st.shared.v2.u32 	[%r36+8192], {%r459, %r460};
	st.shared.v2.u32 	[%r36+12288], {%r461, %r462};
	st.shared.v2.u32 	[%r36+16384], {%r1, %r464};
	bar.sync 	0;
	add.s32 	%r37, %r6, %r5;
	mul.lo.s32 	%r350, %r346, 5;
	min.s32 	%r38, %r350, %r37;
	shl.b32 	%r351, %r5, 3;
	add.s32 	%r39, %r349, %r351;
	setp.lt.s32 	%p77, %r38, %r6;
	sub.s32 	%r352, %r38, %r6;
	selp.b32 	%r467, 0, %r352, %p77;
	min.s32 	%r465, %r38, %r5;
	setp.ge.s32 	%p78, %r467, %r465;
	@%p78 bra 	$L__BB5_18;
$L__BB5_17:
	sub.s32 	%r353, %r465, %r467;
	shr.u32 	%r354, %r353, 31;
	add.s32 	%r355, %r353, %r354;
	shr.s32 	%r356, %r355, 1;
	add.s32 	%r357, %r356, %r467;
	shl.b32 	%r358, %r357, 3;
	add.s32 	%r360, %r349, %r358;
	ld.shared.u32 	%r361, [%r360+4];
	not.b32 	%r362, %r357;
	add.s32 	%r363, %r38, %r362;
	shl.b32 	%r364, %r363, 3;
	add.s32 	%r365, %r39, %r364;
	ld.shared.u32 	%r366, [%r365];
	setp.eq.s32 	%p79, %r366, %r361;
	add.s32 	%r367, %r357, 1;
	selp.b32 	%r467, %r467, %r367, %p79;
	selp.b32 	%r465, %r357, %r465, %p79;
	setp.lt.s32 	%p80, %r467, %r465;
	@%p80 bra 	$L__BB5_17;
$L__BB5_18:
	sub.s32 	%r368, %r38, %r467;
	add.s32 	%r47, %r368, %r5;
	shl.b32 	%r369, %r368, 3;
	add.s32 	%r48, %r39, %r369;
	ld.shared.v2.u32 	{%r468, %r469}, [%r48];
	shl.b32 	%r370, %r467, 3;
	add.s32 	%r51, %r349, %r370;
	ld.shared.v2.u32 	{%r474, %r475}, [%r51];
	setp.ge.s32 	%p82, %r47, %r37;
	mov.pred 	%p110, 0;
	@%p82 bra 	$L__BB5_20;
	setp.ge.s32 	%p83, %r467, %r5;
	setp.eq.s32 	%p84, %r468, %r475;
	or.pred  	%p110, %p83, %p84;
$L__BB5_20:
	selp.b32 	%r54, %r468, %r474, %p110;
	selp.b32 	%r55, %r469, %r475, %p110;
	selp.u32 	%r372, 1, 0, %p110;
	add.s32 	%r56, %r47, %r372;
	not.pred 	%p85, %p110;
	selp.u32 	%r373, 1, 0, %p85;
	add.s32 	%r57, %r467, %r373;
	selp.b32 	%r58, %r47, %r467, %p110;
	@%p85 bra 	$L__BB5_22;
	ld.shared.v2.u32 	{%r468, %r469}, [%r48+8];
	bra.uni 	$L__BB5_23;
$L__BB5_22:
	ld.shared.v2.u32 	{%r474, %r475}, [%r51+8];
$L__BB5_23:
	setp.ge.s32 	%p87, %r56, %r37;
	mov.pred 	%p111, 0;
	@%p87 bra 	$L__BB5_25;
	setp.ge.s32 	%p88, %r57, %r5;
	setp.eq.s32 	%p89, %r468, %r475;
	or.pred  	%p111, %p88, %p89;
$L__BB5_25:
	selp.b32 	%r67, %r468, %r474, %p111;
	selp.b32 	%r68, %r469, %r475, %p111;
	selp.u32 	%r374, 1, 0, %p111;
	add.s32 	%r69, %r56, %r374;
	not.pred 	%p90, %p111;
	selp.u32 	%r375, 1, 0, %p90;
	add.s32 	%r70, %r57, %r375;
	selp.b32 	%r71, %r56, %r57, %p111;
	@%p111 bra 	$L__BB5_27;
	shl.b32 	%r376, %r70, 3;
	add.s32 	%r378, %r349, %r376;
	ld.shared.v2.u32 	{%r474, %r475}, [%r378];
	bra.uni 	$L__BB5_28;
$L__BB5_27:
	shl.b32 	%r379, %r69, 3;
	add.s32 	%r381, %r349, %r379;
	ld.shared.v2.u32 	{%r468, %r469}, [%r381];
$L__BB5_28:
	setp.ge.s32 	%p92, %r69, %r37;
	mov.pred 	%p112, 0;
	@%p92 bra 	$L__BB5_30;
	setp.ge.s32 	%p93, %r70, %r5;
	setp.eq.s32 	%p94, %r468, %r475;
	or.pred  	%p112, %p93, %p94;
$L__BB5_30:
	selp.b32 	%r80, %r468, %r474, %p112;
	selp.b32 	%r81, %r469, %r475, %p112;
	selp.u32 	%r382, 1, 0, %p112;
	add.s32 	%r82, %r69, %r382;
	not.pred 	%p95, %p112;
	selp.u32 	%r383, 1, 0, %p95;
	add.s32 	%r83, %r70, %r383;
	selp.b32 	%r84, %r69, %r70, %p112;
	@%p112 bra 	$L__BB5_32;
	shl.b32 	%r384, %r83, 3;
	mov.u32 	%r385, _ZZN3cub18CUB_300001_SM_10006detail5merge19device_merge_kernelINS2_10policy_hubIN4cuda3std3__45tupleIJiiEEEiE9policy600EN6thrust24THRUST_300001_SM_1000_NS12zip_iteratorINS8_IJNSD_17constant_iteratorIiNSD_11use_defaultESG_EENSD_6detail15normal_iteratorINSD_10device_ptrIiEEEEEEEEENSD_17counting_iteratorIiSG_SG_SG_EENSE_INS8_IJSM_SM_EEEEESQ_NSD_16discard_iteratorISG_EESM_l4compEEvT0_T1_T6_T2_T3_SY_T4_T5_T7_PSY_NS1_7vsmem_tEE19shared_temp_storage;
	add.s32 	%r386, %r385, %r384;
	ld.shared.v2.u32 	{%r474, %r475}, [%r386];
	bra.uni 	$L__BB5_33;
$L__BB5_32:
	shl.b32 	%r387, %r82, 3;
	mov.u32 	%r388, _ZZN3cub18CUB_300001_SM_10006detail5merge19device_merge_kernelINS2_10policy_hubIN4cuda3std3__45tupleIJiiEEEiE9policy600EN6thrust24THRUST_300001_SM_1000_NS12zip_iteratorINS8_IJNSD_17constant_iteratorIiNSD_11use_defaultESG_EENSD_6detail15normal_iteratorINSD_10device_ptrIiEEEEEEEEENSD_17counting_iteratorIiSG_SG_SG_EENSE_INS8_IJSM_SM_EEEEESQ_NSD_16discard_iteratorISG_EESM_l4compEEvT0_T1_T6_T2_T3_SY_T4_T5_T7_PSY_NS1_7vsmem_tEE19shared_temp_storage;
	add.s32 	%r389, %r388, %r387;
	ld.shared.v2.u32 	{%r468, %r469}, [%r389];
$L__BB5_33:
	setp.ge.s32 	%p97, %r82, %r37;
	mov.pred 	%p113, 0;
	@%p97 bra 	$L__BB5_35;
	setp.ge.s32 	%p98, %r83, %r5;
	setp.eq.s32 	%p99, %r468, %r475;
	or.pred  	%p113, %p98, %p99;
$L__BB5_35:
	selp.b32 	%r93, %r468, %r474, %p113;
	selp.b32 	%r94, %r469, %r475, %p113;
	selp.u32 	%r390, 1, 0, %p113;
	add.s32 	%r95, %r82, %r390;
	not.pred 	%p100, %p113;
	selp.u32 	%r391, 1, 0, %p100;
	add.s32 	%r96, %r83, %r391;
	selp.b32 	%r97, %r82, %r83, %p113;
	@%p113 bra 	$L__BB5_37;
	shl.b32 	%r392, %r96, 3;
	mov.u32 	%r393, _ZZN3cub18CUB_300001_SM_10006detail5merge19device_merge_kernelINS2_10policy_hubIN4cuda3std3__45tupleIJiiEEEiE9policy600EN6thrust24THRUST_300001_SM_1000_NS12zip_iteratorINS8_IJNSD_17constant_iteratorIiNSD_11use_defaultESG_EENSD_6detail15normal_iteratorINSD_10device_ptrIiEEEEEEEEENSD_17counting_iteratorIiSG_SG_SG_EENSE_INS8_IJSM_SM_EEEEESQ_NSD_16discard_iteratorISG_EESM_l4compEEvT0_T1_T6_T2_T3_SY_T4_T5_T7_PSY_NS1_7vsmem_tEE19shared_temp_storage;
	add.s32 	%r394, %r393, %r392;
	ld.shared.v2.u32 	{%r474, %r475}, [%r394];
	bra.uni 	$L__BB5_38;
$L__BB5_37:
	shl.b32 	%r395, %r95, 3;
	mov.u32 	%r396, _ZZN3cub18CUB_300001_SM_10006detail5merge19device_merge_kernelINS2_10policy_hubIN4cuda3std3__45tupleIJiiEEEiE9policy600EN6thrust24THRUST_300001_SM_1000_NS12zip_iteratorINS8_IJNSD_17constant_iteratorIiNSD_11use_defaultESG_EENSD_6detail15normal_iteratorINSD_10device_ptrIiEEEEEEEEENSD_17counting_iteratorIiSG_SG_SG_EENSE_INS8_IJSM_SM_EEEEESQ_NSD_16discard_iteratorISG_EESM_l4compEEvT0_T1_T6_T2_T3_SY_T4_T5_T7_PSY_NS1_7vsmem_tEE19shared_temp_storage;
	add.s32 	%r397, %r396, %r395;
	ld.shared.v2.u32 	{%r468, %r469}, [%r397];
$L__BB5_38:
	setp.ge.s32 	%p102, %r95, %r37;
	mov.pred 	%p114, 0;
	@%p102 bra 	$L__BB5_40;
	setp.ge.s32 	%p103, %r96, %r5;
	setp.eq.s32 	%p104, %r468, %r475;
	or.pred  	%p114, %p103, %p104;
$L__BB5_40:
	cvt.u32.u64 	%r399, %rd12;
	setp.lt.s32 	%p105, %r30, %r5;
	setp.lt.s32 	%p106, %r24, %r5;
	setp.lt.s32 	%p107, %r18, %r5;
	setp.lt.s32 	%p108, %r12, %r5;
	setp.lt.s32 	%p109, %r399, %r5;
	selp.b32 	%r400, %r468, %r474, %p114;
	selp.b32 	%r401, %r469, %r475, %p114;
	selp.b32 	%r402, %r95, %r96, %p114;
	bar.sync 	0;
	// begin inline asm
	mov.u32 %r398, %laneid;
	// end inline asm
	shr.u32 	%r403, %r399, 5;
	mul.lo.s32 	%r404, %r403, 160;
	mad.lo.s32 	%r405, %r398, 5, %r404;
	shl.b32 	%r406, %r405, 3;
	mov.u32 	%r407, _ZZN3cub18CUB_300001_SM_10006detail5merge19device_merge_kernelINS2_10policy_hubIN4cuda3std3__45tupleIJiiEEEiE9policy600EN6thrust24THRUST_300001_SM_1000_NS12zip_iteratorINS8_IJNSD_17constant_iteratorIiNSD_11use_defaultESG_EENSD_6detail15normal_iteratorINSD_10device_ptrIiEEEEEEEEENSD_17counting_iteratorIiSG_SG_SG_EENSE_INS8_IJSM_SM_EEEEESQ_NSD_16discard_iteratorISG_EESM_l4compEEvT0_T1_T6_T2_T3_SY_T4_T5_T7_PSY_NS1_7vsmem_tEE19shared_temp_storage;
	add.s32 	%r408, %r407, %r406;
	st.shared.v2.u32 	[%r408], {%r54, %r55};
	st.shared.v2.u32 	[%r408+8], {%r67, %r68};
	st.shared.v2.u32 	[%r408+16], {%r80, %r81};
	st.shared.v2.u32 	[%r408+24], {%r93, %r94};
	st.shared.v2.u32 	[%r408+32], {%r400, %r401};
	bar.warp.sync 	-1;
	cvt.u32.u64 	%r409, %rd9;
	add.s32 	%r410, %r2, %r409;
	cvt.u32.u64 	%r411, %rd6;
	sub.s32 	%r412, %r411, %r409;
	add.s32 	%r413, %r3, %r412;
	sub.s32 	%r414, %r413, %r5;
	selp.b32 	%r415, %r410, %r414, %p109;
	add.s32 	%r416, %r415, %r399;
	selp.b32 	%r417, %r410, %r414, %p108;
	add.s32 	%r418, %r417, %r12;
	selp.b32 	%r419, %r410, %r414, %p107;
	add.s32 	%r420, %r419, %r18;
	selp.b32 	%r421, %r410, %r414, %p106;
	add.s32 	%r422, %r421, %r24;
	selp.b32 	%r423, %r410, %r414, %p105;
	add.s32 	%r424, %r423, %r30;
	bar.sync 	0;
	shl.b32 	%r425, %r399, 2;
	sub.s32 	%r426, %r36, %r425;
	st.shared.u32 	[%r426], %r416;
	st.shared.u32 	[%r426+2048], %r418;
	st.shared.u32 	[%r426+4096], %r420;
	st.shared.u32 	[%r426+6144], %r422;
	st.shared.u32 	[%r426+8192], %r424;
	bar.sync 	0;
	shl.b32 	%r427, %r58, 2;
	add.s32 	%r428, %r407, %r427;
	ld.shared.u32 	%r429, [%r428];
	shl.b32 	%r430, %r71, 2;
	add.s32 	%r431, %r407, %r430;
	ld.shared.u32 	%r432, [%r431];
	shl.b32 	%r433, %r84, 2;
	add.s32 	%r434, %r407, %r433;
	ld.shared.u32 	%r435, [%r434];
	shl.b32 	%r436, %r97, 2;
	add.s32 	%r437, %r407, %r436;
	ld.shared.u32 	%r438, [%r437];
	shl.b32 	%r439, %r402, 2;
	add.s32 	%r440, %r407, %r439;
	ld.shared.u32 	%r441, [%r440];
	bar.sync 	0;
	shl.b32 	%r442, %r405, 2;
	sub.s32 	%r443, %r408, %r442;
	st.shared.u32 	[%r443], %r429;
	st.shared.u32 	[%r443+4], %r432;
	st.shared.u32 	[%r443+8], %r435;
	st.shared.u32 	[%r443+12], %r438;
	st.shared.u32 	[%r443+16], %r441;
	bar.warp.sync 	-1;
	shl.b32 	%r444, %r398, 2;
	sub.s32 	%r445, %r405, %r444;
	shl.b32 	%r446, %r445, 2;
	add.s32 	%r447, %r407, %r446;
	ld.shared.u32 	%r448, [%r447];
	ld.shared.u32 	%r449, [%r447+128];
	ld.shared.u32 	%r450, [%r447+256];
	ld.shared.u32 	%r451, [%r447+384];
	ld.shared.u32 	%r452, [%r447+512];
	and.b32  	%r453, %r399, 992;
	mul.lo.s32 	%r454, %r453, 5;
	cvt.u64.u32 	%rd62, %r454;
	and.b64  	%rd63, %rd12, 31;
	add.s64 	%rd64, %rd6, %rd63;
	add.s64 	%rd65, %rd64, %rd62;
	shl.b64 	%rd66, %rd65, 2;
	add.s64 	%rd67, %rd5, %rd66;
	st.global.u32 	[%rd67], %r448;
	st.global.u32 	[%rd67+128], %r449;
	st.global.u32 	[%rd67+256], %r450;
	st.global.u32 	[%rd67+384], %r451;
	st.global.u32 	[%rd67+512], %r452;
	bra.uni 	$L__BB5_99;
$L__BB5_41:
	mul.wide.u32 	%rd30, %r4, 8;
	add.s64 	%rd31, %rd1, %rd30;
	ld.global.u64 	%rd16, [%rd31];
	ld.global.u64 	%rd32, [%rd31+8];
	add.s64 	%rd33, %rd6, 2560;
	min.s64 	%rd34, %rd33, %rd7;
	sub.s64 	%rd17, %rd6, %rd16;
	cvt.u32.u64 	%r222, %rd16;
	cvt.u32.u64 	%r223, %rd32;
	sub.s32 	%r107, %r223, %r222;
	cvt.u32.u64 	%r224, %rd17;
	add.s32 	%r225, %r224, %r223;
	cvt.u32.u64 	%r226, %rd34;
	sub.s32 	%r108, %r226, %r225;
	mov.u32 	%r109, %tid.x;
	add.s32 	%r110, %r108, %r107;
	setp.ge.s32 	%p22, %r109, %r110;
	cvt.u64.u32 	%rd35, %r109;
	add.s64 	%rd36, %rd16, %rd35;
	shl.b64 	%rd37, %rd36, 2;
	add.s64 	%rd18, %rd2, %rd37;
	sub.s32 	%r227, %r109, %r107;
	cvt.s64.s32 	%rd38, %r227;
	add.s64 	%rd39, %rd17, %rd38;
	shl.b64 	%rd40, %rd39, 2;
	add.s64 	%rd19, %rd3, %rd40;
	add.s64 	%rd20, %rd4, %rd40;
	mov.b32 	%r484, 0;
	mov.u32 	%r485, %r484;
	@%p22 bra 	$L__BB5_45;
	setp.ge.s32 	%p23, %r109, %r107;
	@%p23 bra 	$L__BB5_44;
	ld.global.u32 	%r485, [%rd18];
	mov.u32 	%r484, %r1;
	bra.uni 	$L__BB5_45;
$L__BB5_44:
	ld.global.u32 	%r484, [%rd19];
	ld.global.u32 	%r485, [%rd20];
$L__BB5_45:
	add.s32 	%r116, %r109, 512;
	setp.ge.s32 	%p24, %r116, %r110;
	mov.b32 	%r486, 0;
	mov.u32 	%r487, %r486;
	@%p24 bra 	$L__BB5_49;
	setp.lt.s32 	%p25, %r116, %r107;
	@%p25 bra 	$L__BB5_48;
	ld.global.u32 	%r486, [%rd19+2048];
	ld.global.u32 	%r487, [%rd20+2048];
	bra.uni 	$L__BB5_49;
$L__BB5_48:
	ld.global.u32 	%r487, [%rd18+2048];
	mov.u32 	%r486, %r1;
$L__BB5_49:
	or.b32  	%r122, %r109, 1024;
	setp.ge.s32 	%p26, %r122, %r110;
	mov.b32 	%r488, 0;
	mov.u32 	%r489, %r488;
	@%p26 bra 	$L__BB5_53;
	setp.lt.s32 	%p27, %r122, %r107;
	@%p27 bra 	$L__BB5_52;
	ld.global.u32 	%r488, [%rd19+4096];
	ld.global.u32 	%r489, [%rd20+4096];
	bra.uni 	$L__BB5_53;
$L__BB5_52:
	ld.global.u32 	%r489, [%rd18+4096];
	mov.u32 	%r488, %r1;
$L__BB5_53:
	add.s32 	%r128, %r109, 1536;
	setp.ge.s32 	%p28, %r128, %r110;
	mov.b32 	%r490, 0;
	mov.u32 	%r491, %r490;
	@%p28 bra 	$L__BB5_57;
	setp.lt.s32 	%p29, %r128, %r107;
	@%p29 bra 	$L__BB5_56;
	ld.global.u32 	%r490, [%rd19+6144];
	ld.global.u32 	%r491, [%rd20+6144];
	bra.uni 	$L__BB5_57;
$L__BB5_56:
	ld.global.u32 	%r491, [%rd18+6144];
	mov.u32 	%r490, %r1;
$L__BB5_57:
	or.b32  	%r134, %r109, 2048;
	setp.ge.s32 	%p30, %r134, %r110;
	mov.b32 	%r492, 0;
	mov.u32 	%r493, %r492;
	@%p30 bra 	$L__BB5_61;
	setp.lt.s32 	%p31, %r134, %r107;
	@%p31 bra 	$L__BB5_60;
	ld.global.u32 	%r492, [%rd19+8192];
	ld.global.u32 	%r493, [%rd20+8192];
	bra.uni 	$L__BB5_61;
$L__BB5_60:
	ld.global.u32 	%r493, [%rd18+8192];
	mov.u32 	%r492, %r1;
$L__BB5_61:
	shl.b32 	%r232, %r109, 3;
	mov.u32 	%r233, _ZZN3cub18CUB_300001_SM_10006detail5merge19device_merge_kernelINS2_10policy_hubIN4cuda3std3__45tupleIJiiEEEiE9policy600EN6thrust24THRUST_300001_SM_1000_NS12zip_iteratorINS8_IJNSD_17constant_iteratorIiNSD_11use_defaultESG_EENSD_6detail15normal_iteratorINSD_10device_ptrIiEEEEEEEEENSD_17counting_iteratorIiSG_SG_SG_EENSE_INS8_IJSM_SM_EEEEESQ_NSD_16discard_iteratorISG_EESM_l4compEEvT0_T1_T6_T2_T3_SY_T4_T5_T7_PSY_NS1_7vsmem_tEE19shared_temp_storage;
	add.s32 	%r140, %r233, %r232;
	st.shared.v2.u32 	[%r140], {%r484, %r485};
	st.shared.v2.u32 	[%r140+4096], {%r486, %r487};
	st.shared.v2.u32 	[%r140+8192], {%r488, %r489};
	st.shared.v2.u32 	[%r140+12288], {%r490, %r491};
	st.shared.v2.u32 	[%r140+16384], {%r492, %r493};
	bar.sync 	0;
	mul.lo.s32 	%r234, %r109, 5;
	min.s32 	%r141, %r234, %r110;
	shl.b32 	%r235, %r107, 3;
	add.s32 	%r142, %r233, %r235;
	setp.lt.s32 	%p32, %r141, %r108;
	sub.s32 	%r236, %r141, %r108;
	selp.b32 	%r496, 0, %r236, %p32;
	min.s32 	%r494, %r141, %r107;
	setp.ge.s32 	%p33, %r496, %r494;
	@%p33 bra 	$L__BB5_63;
$L__BB5_62:
	sub.s32 	%r237, %r494, %r496;
	shr.u32 	%r238, %r237, 31;
	add.s32 	%r239, %r237, %r238;
	shr.s32 	%r240, %r239, 1;
	add.s32 	%r241, %r240, %r496;
	shl.b32 	%r242, %r241, 3;
	add.s32 	%r244, %r233, %r242;
	ld.shared.u32 	%r245, [%r244+4];
	not.b32 	%r246, %r241;
	add.s32 	%r247, %r141, %r246;
	shl.b32 	%r248, %r247, 3;
	add.s32 	%r249, %r142, %r248;
	ld.shared.u32 	%r250, [%r249];
	setp.eq.s32 	%p34, %r250, %r245;
	add.s32 	%r251, %r241, 1;
	selp.b32 	%r496, %r496, %r251, %p34;
	selp.b32 	%r494, %r241, %r494, %p34;
	setp.lt.s32 	%p35, %r496, %r494;
	@%p35 bra 	$L__BB5_62;
$L__BB5_63:
	sub.s32 	%r252, %r141, %r496;
	add.s32 	%r150, %r252, %r107;
	shl.b32 	%r253, %r252, 3;
	add.s32 	%r151, %r142, %r253;
	ld.shared.v2.u32 	{%r497, %r498}, [%r151];
	shl.b32 	%r254, %r496, 3;
	add.s32 	%r154, %r233, %r254;
	ld.shared.v2.u32 	{%r503, %r504}, [%r154];
	setp.ge.s32 	%p37, %r150, %r110;
	mov.pred 	%p115, 0;
	@%p37 bra 	$L__BB5_65;
	setp.ge.s32 	%p38, %r496, %r107;
	setp.eq.s32 	%p39, %r497, %r504;
	or.pred  	%p115, %p38, %p39;
$L__BB5_65:
	selp.b32 	%r157, %r497, %r503, %p115;
	selp.b32 	%r158, %r498, %r504, %p115;
	selp.u32 	%r256, 1, 0, %p115;
	add.s32 	%r159, %r150, %r256;
	not.pred 	%p40, %p115;
	selp.u32 	%r257, 1, 0, %p40;
	add.s32 	%r160, %r496, %r257;
	selp.b32 	%r161, %r150, %r496, %p115;
	@%p40 bra 	$L__BB5_67;
	ld.shared.v2.u32 	{%r497, %r498}, [%r151+8];
	bra.uni 	$L__BB5_68;
$L__BB5_67:
	ld.shared.v2.u32 	{%r503, %r504}, [%r154+8];
$L__BB5_68:
	setp.ge.s32 	%p42, %r159, %r110;
	mov.pred 	%p116, 0;
	@%p42 bra 	$L__BB5_70;
	setp.ge.s32 	%p43, %r160, %r107;
	setp.eq.s32 	%p44, %r497, %r504;
	or.pred  	%p116, %p43, %p44;
$L__BB5_70:
	selp.b32 	%r170, %r497, %r503, %p116;
	selp.b32 	%r171, %r498, %r504, %p116;
	selp.u32 	%r258, 1, 0, %p116;
	add.s32 	%r172, %r159, %r258;
	not.pred 	%p45, %p116;
	selp.u32 	%r259, 1, 0, %p45;
	add.s32 	%r173, %r160, %r259;
	selp.b32 	%r174, %r159, %r160, %p116;
	@%p116 bra 	$L__BB5_72;
	shl.b32 	%r260, %r173, 3;
	mov.u32 	%r261, _ZZN3cub18CUB_300001_SM_10006detail5merge19device_merge_kernelINS2_10policy_hubIN4cuda3std3__45tupleIJiiEEEiE9policy600EN6thrust24THRUST_300001_SM_1000_NS12zip_iteratorINS8_IJNSD_17constant_iteratorIiNSD_11use_defaultESG_EENSD_6detail15normal_iteratorINSD_10device_ptrIiEEEEEEEEENSD_17counting_iteratorIiSG_SG_SG_EENSE_INS8_IJSM_SM_EEEEESQ_NSD_16discard_iteratorISG_EESM_l4compEEvT0_T1_T6_T2_T3_SY_T4_T5_T7_PSY_NS1_7vsmem_tEE19shared_temp_storage;
	add.s32 	%r262, %r261, %r260;
	ld.shared.v2.u32 	{%r503, %r504}, [%r262];
	bra.uni 	$L__BB5_73;
$L__BB5_72:
	shl.b32 	%r263, %r172, 3;
	mov.u32 	%r264, _ZZN3cub18CUB_300001_SM_10006detail5merge19device_merge_kernelINS2_10policy_hubIN4cuda3std3__45tupleIJiiEEEiE9policy600EN6thrust24THRUST_300001_SM_1000_NS12zip_iteratorINS8_IJNSD_17constant_iteratorIiNSD_11use_defaultESG_EENSD_6detail15normal_iteratorINSD_10device_ptrIiEEEEEEEEENSD_17counting_iteratorIiSG_SG_SG_EENSE_INS8_IJSM_SM_EEEEESQ_NSD_16discard_iteratorISG_EESM_l4compEEvT0_T1_T6_T2_T3_SY_T4_T5_T7_PSY_NS1_7vsmem_tEE19shared_temp_storage;
	add.s32 	%r265, %r264, %r263;
	ld.shared.v2.u32 	{%r497, %r498}, [%r265];
$L__BB5_73:
	setp.ge.s32 	%p47, %r172, %r110;
	mov.pred 	%p117, 0;
	@%p47 bra 	$L__BB5_75;
	setp.ge.s32 	%p48, %r173, %r107;
	setp.eq.s32 	%p49, %r497, %r504;
	or.pred  	%p117, %p48, %p49;
$L__BB5_75:
	selp.b32 	%r183, %r497, %r503, %p117;
	selp.b32 	%r184, %r498, %r504, %p117;
	selp.u32 	%r266, 1, 0, %p117;
	add.s32 	%r185, %r172, %r266;
	not.pred 	%p50, %p117;
	selp.u32 	%r267, 1, 0, %p50;
	add.s32 	%r186, %r173, %r267;
	selp.b32 	%r187, %r172, %r173, %p117;
	@%p117 bra 	$L__BB5_77;
	shl.b32 	%r268, %r186, 3;
	mov.u32 	%r269, _ZZN3cub18CUB_300001_SM_10006detail5merge19device_merge_kernelINS2_10policy_hubIN4cuda3std3__45tupleIJiiEEEiE9policy600EN6thrust24THRUST_300001_SM_1000_NS12zip_iteratorINS8_IJNSD_17constant_iteratorIiNSD_11use_defaultESG_EENSD_6detail15normal_iteratorINSD_10device_ptrIiEEEEEEEEENSD_17counting_iteratorIiSG_SG_SG_EENSE_INS8_IJSM_SM_EEEEESQ_NSD_16discard_iteratorISG_EESM_l4compEEvT0_T1_T6_T2_T3_SY_T4_T5_T7_PSY_NS1_7vsmem_tEE19shared_temp_storage;
	add.s32 	%r270, %r269, %r268;
	ld.shared.v2.u32 	{%r503, %r504}, [%r270];
	bra.uni 	$L__BB5_78;
$L__BB5_77:
	shl.b32 	%r271, %r185, 3;
	mov.u32 	%r272, _ZZN3cub18CUB_300001_SM_10006detail5merge19device_merge_kernelINS2_10policy_hubIN4cuda3std3__45tupleIJiiEEEiE9policy600EN6thrust24THRUST_300001_SM_1000_NS12zip_iteratorINS8_IJNSD_17constant_iteratorIiNSD_11use_defaultESG_EENSD_6detail15normal_iteratorINSD_10device_ptrIiEEEEEEEEENSD_17counting_iteratorIiSG_SG_SG_EENSE_INS8_IJSM_SM_EEEEESQ_NSD_16discard_iteratorISG_EESM_l4compEEvT0_T1_T6_T2_T3_SY_T4_T5_T7_PSY_NS1_7vsmem_tEE19shared_temp_storage;
	add.s32 	%r273, %r272, %r271;
	ld.shared.v2.u32 	{%r497, %r498}, [%r273];
$L__BB5_78:
	setp.ge.s32 	%p52, %r185, %r110;
	mov.pred 	%p118, 0;
	@%p52 bra 	$L__BB5_80;
	setp.ge.s32 	%p53, %r186, %r107;
	setp.eq.s32 	%p54, %r497, %r504;
	or.pred  	%p118, %p53, %p54;
$L__BB5_80:
	selp.b32 	%r196, %r497, %r503, %p118;
	selp.b32 	%r197, %r498, %r504, %p118;
	selp.u32 	%r274, 1, 0, %p118;
	add.s32 	%r198, %r185, %r274;
	not.pred 	%p55, %p118;
	selp.u32 	%r275, 1, 0, %p55;
	add.s32 	%r199, %r186, %r275;
	selp.b32 	%r200, %r185, %r186, %p118;
	@%p118 bra 	$L__BB5_82;
	shl.b32 	%r276, %r199, 3;
	mov.u32 	%r277, _ZZN3cub18CUB_300001_SM_10006detail5merge19device_merge_kernelINS2_10policy_hubIN4cuda3std3__45tupleIJiiEEEiE9policy600EN6thrust24THRUST_300001_SM_1000_NS12zip_iteratorINS8_IJNSD_17constant_iteratorIiNSD_11use_defaultESG_EENSD_6detail15normal_iteratorINSD_10device_ptrIiEEEEEEEEENSD_17counting_iteratorIiSG_SG_SG_EENSE_INS8_IJSM_SM_EEEEESQ_NSD_16discard_iteratorISG_EESM_l4compEEvT0_T1_T6_T2_T3_SY_T4_T5_T7_PSY_NS1_7vsmem_tEE19shared_temp_storage;
	add.s32 	%r278, %r277, %r276;
	ld.shared.v2.u32 	{%r503, %r504}, [%r278];
	bra.uni 	$L__BB5_83;
$L__BB5_82:
	shl.b32 	%r279, %r198, 3;
	mov.u32 	%r280, _ZZN3cub18CUB_300001_SM_10006detail5merge19device_merge_kernelINS2_10policy_hubIN4cuda3std3__45tupleIJiiEEEiE9policy600EN6thrust24THRUST_300001_SM_1000_NS12zip_iteratorINS8_IJNSD_17constant_iteratorIiNSD_11use_defaultESG_EENSD_6detail15normal_iteratorINSD_10device_ptrIiEEEEEEEEENSD_17counting_iteratorIiSG_SG_SG_EENSE_INS8_IJSM_SM_EEEEESQ_NSD_16discard_iteratorISG_EESM_l4compEEvT0_T1_T6_T2_T3_SY_T4_T5_T7_PSY_NS1_7vsmem_tEE19shared_temp_storage;
	add.s32 	%r281, %r280, %r279;
	ld.shared.v2.u32 	{%r497, %r498}, [%r281];
$L__BB5_83:
	setp.ge.s32 	%p57, %r198, %r110;
	mov.pred 	%p119, 0;
	@%p57 bra 	$L__BB5_85;
	setp.ge.s32 	%p58, %r199, %r107;
	setp.eq.s32 	%p59, %r497, %r504;
	or.pred  	%p119, %p58, %p59;
$L__BB5_85:
	selp.b32 	%r283, %r497, %r503, %p119;
	selp.b32 	%r284, %r498, %r504, %p119;
	selp.b32 	%r209, %r198, %r199, %p119;
	bar.sync 	0;
	// begin inline asm
	mov.u32 %r282, %laneid;
	// end inline asm
	shr.u32 	%r285, %r109, 5;
	mul.lo.s32 	%r286, %r285, 160;
	mad.lo.s32 	%r211, %r282, 5, %r286;
	shl.b32 	%r287, %r211, 3;
	mov.u32 	%r288, _ZZN3cub18CUB_300001_SM_10006detail5merge19device_merge_kernelINS2_10policy_hubIN4cuda3std3__45tupleIJiiEEEiE9policy600EN6thrust24THRUST_300001_SM_1000_NS12zip_iteratorINS8_IJNSD_17constant_iteratorIiNSD_11use_defaultESG_EENSD_6detail15normal_iteratorINSD_10device_ptrIiEEEEEEEEENSD_17counting_iteratorIiSG_SG_SG_EENSE_INS8_IJSM_SM_EEEEESQ_NSD_16discard_iteratorISG_EESM_l4compEEvT0_T1_T6_T2_T3_SY_T4_T5_T7_PSY_NS1_7vsmem_tEE19shared_temp_storage;
	add.s32 	%r212, %r288, %r287;
	st.shared.v2.u32 	[%r212], {%r157, %r158};
	st.shared.v2.u32 	[%r212+8], {%r170, %r171};
	st.shared.v2.u32 	[%r212+16], {%r183, %r184};
	st.shared.v2.u32 	[%r212+24], {%r196, %r197};
	st.shared.v2.u32 	[%r212+32], {%r283, %r284};
	bar.warp.sync 	-1;
	setp.ne.s32 	%p60, %r109, 0;
	@%p60 bra 	$L__BB5_87;
	st.volatile.shared.u32 	[_ZZN3cub18CUB_300001_SM_10006detail5merge19device_merge_kernelINS2_10policy_hubIN4cuda3std3__45tupleIJiiEEEiE9policy600EN6thrust24THRUST_300001_SM_1000_NS12zip_iteratorINS8_IJNSD_17constant_iteratorIiNSD_11use_defaultESG_EENSD_6detail15normal_iteratorINSD_10device_ptrIiEEEEEEEEENSD_17counting_iteratorIiSG_SG_SG_EENSE_INS8_IJSM_SM_EEEEESQ_NSD_16discard_iteratorISG_EESM_l4compEEvT0_T1_T6_T2_T3_SY_T4_T5_T7_PSY_NS1_7vsmem_tEE19shared_temp_storage+20480], %r220;
$L__BB5_87:
	bar.sync 	0;
	ld.volatile.shared.u32 	%r289, [_ZZN3cub18CUB_300001_SM_10006detail5merge19device_merge_kernelINS2_10policy_hubIN4cuda3std3__45tupleIJiiEEEiE9policy600EN6thrust24THRUST_300001_SM_1000_NS12zip_iteratorINS8_IJNSD_17constant_iteratorIiNSD_11use_defaultESG_EENSD_6detail15normal_iteratorINSD_10device_ptrIiEEEEEEEEENSD_17counting_iteratorIiSG_SG_SG_EENSE_INS8_IJSM_SM_EEEEESQ_NSD_16discard_iteratorISG_EESM_l4compEEvT0_T1_T6_T2_T3_SY_T4_T5_T7_PSY_NS1_7vsmem_tEE19shared_temp_storage+20480];
	cvt.u32.u64 	%r291, %rd16;
	add.s32 	%r292, %r2, %r291;
	cvt.u32.u64 	%r293, %rd17;
	add.s32 	%r294, %r3, %r293;
	sub.s32 	%r295, %r294, %r107;
	setp.lt.s32 	%p62, %r109, %r107;
	selp.b32 	%r296, %r292, %r295, %p62;
	add.s32 	%r297, %r296, %r109;
	setp.lt.s32 	%p63, %r116, %r107;
	selp.b32 	%r298, %r292, %r295, %p63;
	add.s32 	%r299, %r298, %r116;
	setp.lt.s32 	%p64, %r122, %r107;
	selp.b32 	%r300, %r292, %r295, %p64;
	add.s32 	%r301, %r300, %r122;
	setp.lt.s32 	%p65, %r128, %r107;
	selp.b32 	%r302, %r292, %r295, %p65;
	add.s32 	%r303, %r302, %r128;
	setp.lt.s32 	%p66, %r134, %r107;
	selp.b32 	%r304, %r292, %r295, %p66;
	add.s32 	%r305, %r304, %r134;
	bar.sync 	0;
	shl.b32 	%r306, %r109, 2;
	sub.s32 	%r307, %r140, %r306;
	st.shared.u32 	[%r307], %r297;
	st.shared.u32 	[%r307+2048], %r299;
	st.shared.u32 	[%r307+4096], %r301;
	st.shared.u32 	[%r307+6144], %r303;
	st.shared.u32 	[%r307+8192], %r305;
	bar.sync 	0;
	shl.b32 	%r308, %r161, 2;
	add.s32 	%r309, %r288, %r308;
	ld.shared.u32 	%r310, [%r309];
	shl.b32 	%r311, %r174, 2;
	add.s32 	%r312, %r288, %r311;
	ld.shared.u32 	%r313, [%r312];
	shl.b32 	%r314, %r187, 2;
	add.s32 	%r315, %r288, %r314;
	ld.shared.u32 	%r316, [%r315];
	shl.b32 	%r317, %r200, 2;
	add.s32 	%r318, %r288, %r317;
	ld.shared.u32 	%r319, [%r318];
	shl.b32 	%r320, %r209, 2;
	add.s32 	%r321, %r288, %r320;
	ld.shared.u32 	%r322, [%r321];
	bar.sync 	0;
	shl.b32 	%r323, %r211, 2;
	sub.s32 	%r324, %r212, %r323;
	st.shared.u32 	[%r324], %r310;
	st.shared.u32 	[%r324+4], %r313;
	st.shared.u32 	[%r324+8], %r316;
	st.shared.u32 	[%r324+12], %r319;
	st.shared.u32 	[%r324+16], %r322;
	bar.warp.sync 	-1;
	shl.b32 	%r325, %r282, 2;
	sub.s32 	%r326, %r211, %r325;
	shl.b32 	%r327, %r326, 2;
	add.s32 	%r328, %r288, %r327;
	ld.shared.u32 	%r213, [%r328];
	ld.shared.u32 	%r214, [%r328+128];
	ld.shared.u32 	%r215, [%r328+256];
	ld.shared.u32 	%r216, [%r328+384];
	ld.shared.u32 	%r217, [%r328+512];
	@%p60 bra 	$L__BB5_89;
	st.volatile.shared.u32 	[_ZZN3cub18CUB_300001_SM_10006detail5merge19device_merge_kernelINS2_10policy_hubIN4cuda3std3__45tupleIJiiEEEiE9policy600EN6thrust24THRUST_300001_SM_1000_NS12zip_iteratorINS8_IJNSD_17constant_iteratorIiNSD_11use_defaultESG_EENSD_6detail15normal_iteratorINSD_10device_ptrIiEEEEEEEEENSD_17counting_iteratorIiSG_SG_SG_EENSE_INS8_IJSM_SM_EEEEESQ_NSD_16discard_iteratorISG_EESM_l4compEEvT0_T1_T6_T2_T3_SY_T4_T5_T7_PSY_NS1_7vsmem_tEE19shared_temp_storage+10240], %r220;
$L__BB5_89:
	bar.sync 	0;
	ld.volatile.shared.u32 	%r218, [_ZZN3cub18CUB_300001_SM_10006detail5merge19device_merge_kernelINS2_10policy_hubIN4cuda3std3__45tupleIJiiEEEiE9policy600EN6thrust24THRUST_300001_SM_1000_NS12zip_iteratorINS8_IJNSD_17constant_iteratorIiNSD_11use_defaultESG_EENSD_6detail15normal_iteratorINSD_10device_ptrIiEEEEEEEEENSD_17counting_iteratorIiSG_SG_SG_EENSE_INS8_IJSM_SM_EEEEESQ_NSD_16discard_iteratorISG_EESM_l4compEEvT0_T1_T6_T2_T3_SY_T4_T5_T7_PSY_NS1_7vsmem_tEE19shared_temp_storage+10240];
	and.b32  	%r329, %r109, 31;
	and.b32  	%r330, %r109, 992;
	mul.lo.s32 	%r331, %r330, 5;
	cvt.u64.u32 	%rd41, %r331;
	cvt.u64.u32 	%rd42, %r329;
	or.b32  	%r219, %r331, %r329;
	add.s64 	%rd43, %rd6, %rd42;
	add.s64 	%rd44, %rd43, %rd41;
	setp.ge.s32 	%p67, %r219, %r218;
	shl.b64 	%rd45, %rd44, 2;
	add.s64 	%rd21, %rd5, %rd45;
	@%p67 bra 	$L__BB5_91;
	st.global.u32 	[%rd21], %r213;
$L__BB5_91:
	add.s32 	%r332, %r219, 32;
	setp.ge.s32 	%p68, %r332, %r218;
	@%p68 bra 	$L__BB5_93;
	st.global.u32 	[%rd21+128], %r214;
$L__BB5_93:
	add.s32 	%r333, %r219, 64;
	setp.ge.s32 	%p69, %r333, %r218;
	@%p69 bra 	$L__BB5_95;
	st.global.u32 	[%rd21+256], %r215;
$L__BB5_95:
	add.s32 	%r334, %r219, 96;
	setp.ge.s32 	%p70, %r334, %r218;
	@%p70 bra 	$L__BB5_97;
	st.global.u32 	[%rd21+384], %r216;
$L__BB5_97:
	add.s32 	%r335, %r219, 128;
	setp.ge.s32 	%p71, %r335, %r218;
	@%p71 bra 	$L__BB5_99;
	st.global.u32 	[%rd21+512], %r217;
$L__BB5_99:
	ret;

}


// ===== COMPILED SASS (sm_100) =====

	.target	sm_100

	.elftype	@"ET_EXEC"


//--------------------- .note.nv.tkinfo           --------------------------
	.section	.note.nv.tkinfo,"",@"SHT_NOTE"
	.sectionflags	@"SHF_NOTE_NV_TKINFO"
	.tkinfo
        /*0018*/ 	.word	0x00000002
        /*0030*/ 	.string	""
        /*0030*/ 	.string	"ptxas"
        /*0030*/ 	.string	"Cuda compilation tools, release 13.0, V13.0.88"
        /*0030*/ 	.string	"Build cuda_13.0.r13.0/compiler.36424714_0"
        /*0030*/ 	.string	"-arch sm_100 -m 64 "



//--------------------- .note.nv.cuinfo           --------------------------
	.section	.note.nv.cuinfo,"",@"SHT_NOTE"
	.sectionflags	@"SHF_NOTE_NV_CUINFO"
        /*0018*/ 	.short	0x0002
        /*001a*/ 	.short	0x0064
        /*001c*/ 	.short	0x0082
	.zero		2


//--------------------- .nv.info                  --------------------------
	.section	.nv.info,"",@"SHT_CUDA_INFO"
	.align	4


	//----- nvinfo : EIATTR_REGCOUNT
	.align		4
        /*0000*/ 	.byte	0x04, 0x2f
        /*0002*/ 	.short	(.L_44 - .L_43)
	.align		4
.L_43:
        /*0004*/ 	.word	index@(_ZN3cub18CUB_300001_SM_10006detail11EmptyKernelIvEEvv)
        /*0008*/ 	.word	0x00000004


	//----- nvinfo : EIATTR_FRAME_SIZE
	.align		4
.L_44:
        /*000c*/ 	.byte	0x04, 0x11
        /*000e*/ 	.short	(.L_46 - .L_45)
	.align		4
.L_45:
        /*0010*/ 	.word	index@(_ZN3cub18CUB_300001_SM_10006detail11EmptyKernelIvEEvv)
        /*0014*/ 	.word	0x00000000


	//----- nvinfo : EIATTR_REGCOUNT
	.align		4
.L_46:
        /*0018*/ 	.byte	0x04, 0x2f
        /*001a*/ 	.short	(.L_48 - .L_47)
	.align		4
.L_47:
        /*001c*/ 	.word	index@(_ZN3cub18CUB_300001_SM_10006detail8for_each13static_kernelINS2_12policy_hub_t12policy_500_tEmN6thrust24THRUST_300001_SM_1000_NS8cuda_cub20__uninitialized_fill7functorINS7_10device_ptrIiEEiEEEEvT0_T1_)
        /*0020*/ 	.word	0x00000008


	//----- nvinfo : EIATTR_FRAME_SIZE
	.align		4
.L_48:
        /*0024*/ 	.byte	0x04, 0x11
        /*0026*/ 	.short	(.L_50 - .L_49)
	.align		4
.L_49:
        /*0028*/ 	.word	index@(_ZN3cub18CUB_300001_SM_10006detail8for_each13static_kernelINS2_12policy_hub_t12policy_500_tEmN6thrust24THRUST_300001_SM_1000_NS8cuda_cub20__uninitialized_fill7functorINS7_10device_ptrIiEEiEEEEvT0_T1_)
        /*002c*/ 	.word	0x00000000


	//----- nvinfo : EIATTR_REGCOUNT
	.align		4
.L_50:
        /*0030*/ 	.byte	0x04, 0x2f
        /*0032*/ 	.short	(.L_52 - .L_51)
	.align		4
.L_51:
        /*0034*/ 	.word	index@(_ZN3cub18CUB_300001_SM_10006detail5merge34device_partition_merge_path_kernelINS2_10policy_hubIN4cuda3std3__45tupleIJiiEEEiE9policy600EN6thrust24THRUST_300001_SM_1000_NS12zip_iteratorINS8_IJNSD_17constant_iteratorIiNSD_11use_defaultESG_EENSD_6detail15normal_iteratorINSD_10device_ptrIiEEEEEEEEENSD_17counting_iteratorIiSG_SG_SG_EENSE_INS8_IJSM_SM_EEEEESQ_NSD_16discard_iteratorISG_EESM_i4compEEvT0_T6_T2_SX_SX_PSX_T7_)
        /*0038*/ 	.word	0x00000012


	//----- nvinfo : EIATTR_FRAME_SIZE
	.align		4
.L_52:
        /*003c*/ 	.byte	0x04, 0x11
        /*003e*/ 	.short	(.L_54 - .L_53)
	.align		4
.L_53:
        /*0040*/ 	.word	index@(_ZN3cub18CUB_300001_SM_10006detail5merge34device_partition_merge_path_kernelINS2_10policy_hubIN4cuda3std3__45tupleIJiiEEEiE9policy600EN6thrust24THRUST_300001_SM_1000_NS12zip_iteratorINS8_IJNSD_17constant_iteratorIiNSD_11use_defaultESG_EENSD_6detail15normal_iteratorINSD_10device_ptrIiEEEEEEEEENSD_17counting_iteratorIiSG_SG_SG_EENSE_INS8_IJSM_SM_EEEEESQ_NSD_16discard_iteratorISG_EESM_i4compEEvT0_T6_T2_SX_SX_PSX_T7_)
        /*0044*/ 	.word	0x00000000


	//----- nvinfo : EIATTR_REGCOUNT
	.align		4
.L_54:
        /*0048*/ 	.byte	0x04, 0x2f
        /*004a*/ 	.short	(.L_56 - .L_55)
	.align		4
.L_55:
        /*004c*/ 	.word	index@(_ZN3cub18CUB_300001_SM_10006detail5merge19device_merge_kernelINS2_10policy_hubIN4cuda3std3__45tupleIJiiEEEiE9policy600EN6thrust24THRUST_300001_SM_1000_NS12zip_iteratorINS8_IJNSD_17constant_iteratorIiNSD_11use_defaultESG_EENSD_6detail15normal_iteratorINSD_10device_ptrIiEEEEEEEEENSD_17counting_iteratorIiSG_SG_SG_EENSE_INS8_IJSM_SM_EEEEESQ_NSD_16discard_iteratorISG_EESM_i4compEEvT0_T1_T6_T2_T3_SY_T4_T5_T7_PSY_NS1_7vsmem_tE)
        /*0050*/ 	.word	0x00000020


	//----- nvinfo : EIATTR_FRAME_SIZE
	.align		4
.L_56:
        /*0054*/ 	.byte	0x04, 0x11
        /*0056*/ 	.short	(.L_58 - .L_57)
	.align		4
.L_57:
        /*0058*/ 	.word	index@(_ZN3cub18CUB_300001_SM_10006detail5merge19device_merge_kernelINS2_10policy_hubIN4cuda3std3__45tupleIJiiEEEiE9policy600EN6thrust24THRUST_300001_SM_1000_NS12zip_iteratorINS8_IJNSD_17constant_iteratorIiNSD_11use_defaultESG_EENSD_6detail15normal_iteratorINSD_10device_ptrIiEEEEEEEEENSD_17counting_iteratorIiSG_SG_SG_EENSE_INS8_IJSM_SM_EEEEESQ_NSD_16discard_iteratorISG_EESM_i4compEEvT0_T1_T6_T2_T3_SY_T4_T5_T7_PSY_NS1_7vsmem_tE)
        /*005c*/ 	.word	0x00000000


	//----- nvinfo : EIATTR_REGCOUNT
	.align		4
.L_58:
        /*0060*/ 	.byte	0x04, 0x2f
        /*0062*/ 	.short	(.L_60 - .L_59)
	.align		4
.L_59:
        /*0064*/ 	.word	index@(_ZN3cub18CUB_300001_SM_10006detail5merge34device_partition_merge_path_kernelINS2_10policy_hubIN4cuda3std3__45tupleIJiiEEEiE9policy600EN6thrust24THRUST_300001_SM_1000_NS12zip_iteratorINS8_IJNSD_17constant_iteratorIiNSD_11use_defaultESG_EENSD_6detail15normal_iteratorINSD_10device_ptrIiEEEEEEEEENSD_17counting_iteratorIiSG_SG_SG_EENSE_INS8_IJSM_SM_EEEEESQ_NSD_16discard_iteratorISG_EESM_l4compEEvT0_T6_T2_SX_SX_PSX_T7_)
        /*0068*/ 	.word	0x00000012


	//----- nvinfo : EIATTR_FRAME_SIZE
	.align		4
.L_60:
        /*006c*/ 	.byte	0x04, 0x11
        /*006e*/ 	.short	(.L_62 - .L_61)
	.align		4
.L_61:
        /*0070*/ 	.word	index@(_ZN3cub18CUB_300001_SM_10006detail5merge34device_partition_merge_path_kernelINS2_10policy_hubIN4cuda3std3__45tupleIJiiEEEiE9policy600EN6thrust24THRUST_300001_SM_1000_NS12zip_iteratorINS8_IJNSD_17constant_iteratorIiNSD_11use_defaultESG_EENSD_6detail15normal_iteratorINSD_10device_ptrIiEEEEEEEEENSD_17counting_iteratorIiSG_SG_SG_EENSE_INS8_IJSM_SM_EEEEESQ_NSD_16discard_iteratorISG_EESM_l4compEEvT0_T6_T2_SX_SX_PSX_T7_)
        /*0074*/ 	.word	0x00000000


	//----- nvinfo : EIATTR_REGCOUNT
	.align		4
.L_62:
        /*0078*/ 	.byte	0x04, 0x2f
        /*007a*/ 	.short	(.L_64 - .L_63)
	.align		4
.L_63:
        /*007c*/ 	.word	index@(_ZN3cub18CUB_300001_SM_10006detail5merge19device_merge_kernelINS2_10policy_hubIN4cuda3std3__45tupleIJiiEEEiE9policy600EN6thrust24THRUST_300001_SM_1000_NS12zip_iteratorINS8_IJNSD_17constant_iteratorIiNSD_11use_defaultESG_EENSD_6detail15normal_iteratorINSD_10device_ptrIiEEEEEEEEENSD_17counting_iteratorIiSG_SG_SG_EENSE_INS8_IJSM_SM_EEEEESQ_NSD_16discard_iteratorISG_EESM_l4compEEvT0_T1_T6_T2_T3_SY_T4_T5_T7_PSY_NS1_7vsmem_tE)
        /*0080*/ 	.word	0x00000028


	//----- nvinfo : EIATTR_FRAME_SIZE
	.align		4
.L_64:
        /*0084*/ 	.byte	0x04, 0x11
        /*0086*/ 	.short	(.L_66 - .L_65)
	.align		4
.L_65:
        /*0088*/ 	.word	index@(_ZN3cub18CUB_300001_SM_10006detail5merge19device_merge_kernelINS2_10policy_hubIN4cuda3std3__45tupleIJiiEEEiE9policy600EN6thrust24THRUST_300001_SM_1000_NS12zip_iteratorINS8_IJNSD_17constant_iteratorIiNSD_11use_defaultESG_EENSD_6detail15normal_iteratorINSD_10device_ptrIiEEEEEEEEENSD_17counting_iteratorIiSG_SG_SG_EENSE_INS8_IJSM_SM_EEEEESQ_NSD_16discard_iteratorISG_EESM_l4compEEvT0_T1_T6_T2_T3_SY_T4_T5_T7_PSY_NS1_7vsmem_tE)
        /*008c*/ 	.word	0x00000000


	//----- nvinfo : EIATTR_MIN_STACK_SIZE
	.align		4
.L_66:
        /*0090*/ 	.byte	0x04, 0x12
        /*0092*/ 	.short	(.L_68 - .L_67)
	.align		4
.L_67:
        /*0094*/ 	.word	index@(_ZN3cub18CUB_300001_SM_10006detail5merge19device_merge_kernelINS2_10policy_hubIN4cuda3std3__45tupleIJiiEEEiE9policy600EN6thrust24THRUST_300001_SM_1000_NS12zip_iteratorINS8_IJNSD_17constant_iteratorIiNSD_11use_defaultESG_EENSD_6detail15normal_iteratorINSD_10device_ptrIiEEEEEEEEENSD_17counting_iteratorIiSG_SG_SG_EENSE_INS8_IJSM_SM_EEEEESQ_NSD_16discard_iteratorISG_EESM_l4compEEvT0_T1_T6_T2_T3_SY_T4_T5_T7_PSY_NS1_7vsmem_tE)
        /*0098*/ 	.word	0x00000000


	//----- nvinfo : EIATTR_MIN_STACK_SIZE
	.align		4
.L_68:
        /*009c*/ 	.byte	0x04, 0x12
        /*009e*/ 	.short	(.L_70 - .L_69)
	.align		4
.L_69:
        /*00a0*/ 	.word	index@(_ZN3cub18CUB_300001_SM_10006detail5merge34device_partition_merge_path_kernelINS2_10policy_hubIN4cuda3std3__45tupleIJiiEEEiE9policy600EN6thrust24THRUST_300001_SM_1000_NS12zip_iteratorINS8_IJNSD_17constant_iteratorIiNSD_11use_defaultESG_EENSD_6detail15normal_iteratorINSD_10device_ptrIiEEEEEEEEENSD_17counting_iteratorIiSG_SG_SG_EENSE_INS8_IJSM_SM_EEEEESQ_NSD_16discard_iteratorISG_EESM_l4compEEvT0_T6_T2_SX_SX_PSX_T7_)
        /*00a4*/ 	.word	0x00000000


	//----- nvinfo : EIATTR_MIN_STACK_SIZE
	.align		4
.L_70:
        /*00a8*/ 	.byte	0x04, 0x12
        /*00aa*/ 	.short	(.L_72 - .L_71)
	.align		4
.L_71:
        /*00ac*/ 	.word	index@(_ZN3cub18CUB_300001_SM_10006detail5merge19device_merge_kernelINS2_10policy_hubIN4cuda3std3__45tupleIJiiEEEiE9policy600EN6thrust24THRUST_300001_SM_1000_NS12zip_iteratorINS8_IJNSD_17constant_iteratorIiNSD_11use_defaultESG_EENSD_6detail15normal_iteratorINSD_10device_ptrIiEEEEEEEEENSD_17counting_iteratorIiSG_SG_SG_EENSE_INS8_IJSM_SM_EEEEESQ_NSD_16discard_iteratorISG_EESM_i4compEEvT0_T1_T6_T2_T3_SY_T4_T5_T7_PSY_NS1_7vsmem_tE)
        /*00b0*/ 	.word	0x00000000


	//----- nvinfo : EIATTR_MIN_STACK_SIZE
	.align		4
.L_72:
        /*00b4*/ 	.byte	0x04, 0x12
        /*00b6*/ 	.short	(.L_74 - .L_73)
	.align		4
.L_73:
        /*00b8*/ 	.word	index@(_ZN3cub18CUB_300001_SM_10006detail5merge34device_partition_merge_path_kernelINS2_10policy_hubIN4cuda3std3__45tupleIJiiEEEiE9policy600EN6thrust24THRUST_300001_SM_1000_NS12zip_iteratorINS8_IJNSD_17constant_iteratorIiNSD_11use_defaultESG_EENSD_6detail15normal_iteratorINSD_10device_ptrIiEEEEEEEEENSD_17counting_iteratorIiSG_SG_SG_EENSE_INS8_IJSM_SM_EEEEESQ_NSD_16discard_iteratorISG_EESM_i4compEEvT0_T6_T2_SX_SX_PSX_T7_)
        /*00bc*/ 	.word	0x00000000


	//----- nvinfo : EIATTR_MIN_STACK_SIZE
	.align		4
.L_74:
        /*00c0*/ 	.byte	0x04, 0x12
        /*00c2*/ 	.short	(.L_76 - .L_75)
	.align		4
.L_75:
        /*00c4*/ 	.word	index@(_ZN3cub18CUB_300001_SM_10006detail8for_each13static_kernelINS2_12policy_hub_t12policy_500_tEmN6thrust24THRUST_300001_SM_1000_NS8cuda_cub20__uninitialized_fill7functorINS7_10device_ptrIiEEiEEEEvT0_T1_)
        /*00c8*/ 	.word	0x00000000


	//----- nvinfo : EIATTR_MIN_STACK_SIZE
	.align		4
.L_76:
        /*00cc*/ 	.byte	0x04, 0x12
        /*00ce*/ 	.short	(.L_78 - .L_77)
	.align		4
.L_77:
        /*00d0*/ 	.word	index@(_ZN3cub18CUB_300001_SM_10006detail11EmptyKernelIvEEvv)
        /*00d4*/ 	.word	0x00000000
.L_78:


//--------------------- .nv.compat                --------------------------
	.section	.nv.compat,"",@"SHT_CUDA_COMPAT_INFO"
	.align	4
        /*0000*/ 	.byte	0x02, 0x09, 0x00, 0x00, 0x02, 0x02, 0x01, 0x00, 0x02, 0x05, 0x05, 0x00, 0x03, 0x07, 0x01, 0x01
        /*0010*/ 	.byte	0x02, 0x03, 0x00, 0x00, 0x02, 0x06, 0x01, 0x00, 0x04, 0x0b, 0x08, 0x00, 0x09, 0x00, 0x00, 0x00
        /*0020*/ 	.byte	0x00, 0x00, 0x00, 0x00


//--------------------- .nv.info._ZN3cub18CUB_300001_SM_10006detail5merge19device_merge_kernelINS2_10policy_hubIN4cuda3std3__45tupleIJiiEEEiE9policy600EN6thrust24THRUST_300001_SM_1000_NS12zip_iteratorINS8_IJNSD_17constant_iteratorIiNSD_11use_defaultESG_EENSD_6detail15normal_iteratorINSD_10device_ptrIiEEEEEEEEENSD_17counting_iteratorIiSG_SG_SG_EENSE_INS8_IJSM_SM_EEEEESQ_NSD_16discard_iteratorISG_EESM_l4compEEvT0_T1_T6_T2_T3_SY_T4_T5_T7_PSY_NS1_7vsmem_tE --------------------------
	.section	.nv.info._ZN3cub18CUB_300001_SM_10006detail5merge19device_merge_kernelINS2_10policy_hubIN4cuda3std3__45tupleIJiiEEEiE9policy600EN6thrust24THRUST_300001_SM_1000_NS12zip_iteratorINS8_IJNSD_17constant_iteratorIiNSD_11use_defaultESG_EENSD_6detail15normal_iteratorINSD_10device_ptrIiEEEEEEEEENSD_17counting_iteratorIiSG_SG_SG_EENSE_INS8_IJSM_SM_EEEEESQ_NSD_16discard_iteratorISG_EESM_l4compEEvT0_T1_T6_T2_T3_SY_T4_T5_T7_PSY_NS1_7vsmem_tE,"",@"SHT_CUDA_INFO"
	.sectionflags	@""
	.align	4


	//----- nvinfo : EIATTR_CUDA_API_VERSION
	.align		4
        /*0000*/ 	.byte	0x04, 0x37
        /*0002*/ 	.short	(.L_80 - .L_79)
.L_79:
        /*0004*/ 	.word	0x00000082


	//----- nvinfo : EIATTR_KPARAM_INFO
	.align		4
.L_80:
        /*0008*/ 	.byte	0x04, 0x17
        /*000a*/ 	.short	(.L_82 - .L_81)
.L_81:
        /*000c*/ 	.word	0x00000000
        /*0010*/ 	.short	0x000a
        /*0012*/ 	.short	0x0070
        /*0014*/ 	.byte	0x00, 0xf0, 0x21, 0x00


	//----- nvinfo : EIATTR_KPARAM_INFO
	.align		4
.L_82:
        /*0018*/ 	.byte	0x04, 0x17
        /*001a*/ 	.short	(.L_84 - .L_83)
.L_83:
        /*001c*/ 	.word	0x00000000
        /*0020*/ 	.short	0x0009
        /*0022*/ 	.short	0x0068
        /*0024*/ 	.byte	0x00, 0xf5, 0x21, 0x00


	//----- nvinfo : EIATTR_KPARAM_INFO
	.align		4
.L_84:
        /*0028*/ 	.byte	0x04, 0x17
        /*002a*/ 	.short	(.L_86 - .L_85)
.L_85:
        /*002c*/ 	.word	0x00000000
        /*0030*/ 	.short	0x0008
        /*0032*/ 	.short	0x0060
        /*0034*/ 	.byte	0x00, 0xf0, 0x05, 0x00


	//----- nvinfo : EIATTR_KPARAM_INFO
	.align		4
.L_86:
        /*0038*/ 	.byte	0x04, 0x17
        /*003a*/ 	.short	(.L_88 - .L_87)
.L_87:
        /*003c*/ 	.word	0x00000000
        /*0040*/ 	.short	0x0007
        /*0042*/ 	.short	0x0058
        /*0044*/ 	.byte	0x00, 0xf0, 0x21, 0x00


	//----- nvinfo : EIATTR_KPARAM_INFO
	.align		4
.L_88:
        /*0048*/ 	.byte	0x04, 0x17
        /*004a*/ 	.short	(.L_90 - .L_89)
.L_89:
        /*004c*/ 	.word	0x00000000
        /*0050*/ 	.short	0x0006
        /*0052*/ 	.short	0x0048
        /*0054*/ 	.byte	0x00, 0xf0, 0x41, 0x00


	//----- nvinfo : EIATTR_KPARAM_INFO
	.align		4
.L_90:
        /*0058*/ 	.byte	0x04, 0x17
        /*005a*/ 	.short	(.L_92 - .L_91)
.L_91:
        /*005c*/ 	.word	0x00000000
        /*0060*/ 	.short	0x0005
        /*0062*/ 	.short	0x0040
        /*0064*/ 	.byte	0x00, 0xf0, 0x21, 0x00


	//----- nvinfo : EIATTR_KPARAM_INFO
	.align		4
.L_92:
        /*0068*/ 	.byte	0x04, 0x17
        /*006a*/ 	.short	(.L_94 - .L_93)
.L_93:
        /*006c*/ 	.word	0x00000000
        /*0070*/ 	.short	0x0004
        /*0072*/ 	.short	0x0038
        /*0074*/ 	.byte	0x00, 0xf0, 0x11, 0x00


	//----- nvinfo : EIATTR_KPARAM_INFO
	.align		4
.L_94:
        /*0078*/ 	.byte	0x04, 0x17
        /*007a*/ 	.short	(.L_96 - .L_95)
.L_95:
        /*007c*/ 	.word	0x00000000
        /*0080*/ 	.short	0x0003
        /*0082*/ 	.short	0x0028
        /*0084*/ 	.byte	0x00, 0xf0, 0x41, 0x00


	//----- nvinfo : EIATTR_KPARAM_INFO
	.align		4
.L_96:
        /*0088*/ 	.byte	0x04, 0x17
        /*008a*/ 	.short	(.L_98 - .L_97)
.L_97:
        /*008c*/ 	.word	0x00000000
        /*0090*/ 	.short	0x0002
        /*0092*/ 	.short	0x0020
        /*0094*/ 	.byte	0x00, 0xf0, 0x21, 0x00


	//----- nvinfo : EIATTR_KPARAM_INFO
	.align		4
.L_98:
        /*0098*/ 	.byte	0x04, 0x17
        /*009a*/ 	.short	(.L_100 - .L_99)
.L_99:
        /*009c*/ 	.word	0x00000000
        /*00a0*/ 	.short	0x0001
        /*00a2*/ 	.short	0x0018
        /*00a4*/ 	.byte	0x00, 0xf0, 0x11, 0x00


	//----- nvinfo : EIATTR_KPARAM_INFO
	.align		4
.L_100:
        /*00a8*/ 	.byte	0x04, 0x17
        /*00aa*/ 	.short	(.L_102 - .L_101)
.L_101:
        /*00ac*/ 	.word	0x00000000
        /*00b0*/ 	.short	0x0000
        /*00b2*/ 	.short	0x0000
        /*00b4*/ 	.byte	0x00, 0xf0, 0x61, 0x00


	//----- nvinfo : EIATTR_SPARSE_MMA_MASK
	.align		4
.L_102:
        /*00b8*/ 	.byte	0x03, 0x50
        /*00ba*/ 	.short	0x0000


	//----- nvinfo : EIATTR_MAXREG_COUNT
	.align		4
        /*00bc*/ 	.byte	0x03, 0x1b
        /*00be*/ 	.short	0x0080


	//----- nvinfo : EIATTR_NUM_BARRIERS
	.align		4
        /*00c0*/ 	.byte	0x02, 0x4c
        /*00c2*/ 	.byte	0x01
	.zero		1


	//----- nvinfo : EIATTR_MERCURY_ISA_VERSION
	.align		4
        /*00c4*/ 	.byte	0x03, 0x5f
        /*00c6*/ 	.short	0x0101


	//----- nvinfo : EIATTR_COOP_GROUP_MASK_REGIDS
	.align		4
        /*00c8*/ 	.byte	0x04, 0x29
        /*00ca*/ 	.short	(.L_104 - .L_103)


	//   ....[0]....
.L_103:
        /*00cc*/ 	.word	0xffffffff


	//   ....[1]....
        /*00d0*/ 	.word	0xffffffff


	//   ....[2]....
        /*00d4*/ 	.word	0xffffffff


	//   ....[3]....
        /*00d8*/ 	.word	0xffffffff


	//----- nvinfo : EIATTR_COOP_GROUP_INSTR_OFFSETS
	.align		4
.L_104:
        /*00dc*/ 	.byte	0x04, 0x28
        /*00de*/ 	.short	(.L_106 - .L_105)


	//   ....[0]....
.L_105:
        /*00e0*/ 	.word	0x00000f30


	//   ....[1]....
        /*00e4*/ 	.word	0x00001100


	//   ....[2]....
        /*00e8*/ 	.word	0x00002070


	//   ....[3]....
        /*00ec*/ 	.word	0x00002210


	//----- nvinfo : EIATTR_VRC_CTA_INIT_COUNT
	.align		4
.L_106:
        /*00f0*/ 	.byte	0x02, 0x4a
	.zero		1
	.zero		1


	//----- nvinfo : EIATTR_EXIT_INSTR_OFFSETS
	.align		4
        /*00f4*/ 	.byte	0x04, 0x1c
        /*00f6*/ 	.short	(.L_108 - .L_107)


	//   ....[0]....
.L_107:
        /*00f8*/ 	.word	0x000011b0


	//   ....[1]....
        /*00fc*/ 	.word	0x000023e0


	//   ....[2]....
        /*0100*/ 	.word	0x00002400


	//----- nvinfo : EIATTR_MAX_THREADS
	.align		4
.L_108:
        /*0104*/ 	.byte	0x04, 0x05
        /*0106*/ 	.short	(.L_110 - .L_109)
.L_109:
        /*0108*/ 	.word	0x00000200
        /*010c*/ 	.word	0x00000001
        /*0110*/ 	.word	0x00000001


	//----- nvinfo : EIATTR_CRS_STACK_SIZE
	.align		4
.L_110:
        /*0114*/ 	.byte	0x04, 0x1e
        /*0116*/ 	.short	(.L_112 - .L_111)
.L_111:
        /*0118*/ 	.word	0x00000000


	//----- nvinfo : EIATTR_CBANK_PARAM_SIZE
	.align		4
.L_112:
        /*011c*/ 	.byte	0x03, 0x19
        /*011e*/ 	.short	0x0078


	//----- nvinfo : EIATTR_PARAM_CBANK
	.align		4
        /*0120*/ 	.byte	0x04, 0x0a
        /*0122*/ 	.short	(.L_114 - .L_113)
	.align		4
.L_113:
        /*0124*/ 	.word	index@(.nv.constant0._ZN3cub18CUB_300001_SM_10006detail5merge19device_merge_kernelINS2_10policy_hubIN4cuda3std3__45tupleIJiiEEEiE9policy600EN6thrust24THRUST_300001_SM_1000_NS12zip_iteratorINS8_IJNSD_17constant_iteratorIiNSD_11use_defaultESG_EENSD_6detail15normal_iteratorINSD_10device_ptrIiEEEEEEEEENSD_17counting_iteratorIiSG_SG_SG_EENSE_INS8_IJSM_SM_EEEEESQ_NSD_16discard_iteratorISG_EESM_l4compEEvT0_T1_T6_T2_T3_SY_T4_T5_T7_PSY_NS1_7vsmem_tE)
        /*0128*/ 	.short	0x0380
        /*012a*/ 	.short	0x0078


	//----- nvinfo : EIATTR_SW_WAR
	.align		4
.L_114:
        /*012c*/ 	.byte	0x04, 0x36
        /*012e*/ 	.short	(.L_116 - .L_115)
.L_115:
        /*0130*/ 	.word	0x00000008
.L_116:


//--------------------- .nv.info._ZN3cub18CUB_300001_SM_10006detail5merge34device_partition_merge_path_kernelINS2_10policy_hubIN4cuda3std3__45tupleIJiiEEEiE9policy600EN6thrust24THRUST_300001_SM_1000_NS12zip_iteratorINS8_IJNSD_17constant_iteratorIiNSD_11use_defaultESG_EENSD_6detail15normal_iteratorINSD_10device_ptrIiEEEEEEEEENSD_17counting_iteratorIiSG_SG_SG_EENSE_INS8_IJSM_SM_EEEEESQ_NSD_16discard_iteratorISG_EESM_l4compEEvT0_T6_T2_SX_SX_PSX_T7_ --------------------------
	.section	.nv.info._ZN3cub18CUB_300001_SM_10006detail5merge34device_partition_merge_path_kernelINS2_10policy_hubIN4cuda3std3__45tupleIJiiEEEiE9policy600EN6thrust24THRUST_300001_SM_1000_NS12zip_iteratorINS8_IJNSD_17constant_iteratorIiNSD_11use_defaultESG_EENSD_6detail15normal_iteratorINSD_10device_ptrIiEEEEEEEEENSD_17counting_iteratorIiSG_SG_SG_EENSE_INS8_IJSM_SM_EEEEESQ_NSD_16discard_iteratorISG_EESM_l4compEEvT0_T6_T2_SX_SX_PSX_T7_,"",@"SHT_CUDA_INFO"
	.sectionflags	@""
	.align	4


	//----- nvinfo : EIATTR_CUDA_API_VERSION
	.align		4
        /*0000*/ 	.byte	0x04, 0x37
        /*0002*/ 	.short	(.L_118 - .L_117)
.L_117:
        /*0004*/ 	.word	0x00000082


	//----- nvinfo : EIATTR_KPARAM_INFO
	.align		4
.L_118:
        /*0008*/ 	.byte	0x04, 0x17
        /*000a*/ 	.short	(.L_120 - .L_119)
.L_119:
        /*000c*/ 	.word	0x00000000
        /*0010*/ 	.short	0x0006
        /*0012*/ 	.short	0x0048
        /*0014*/ 	.byte	0x00, 0xf0, 0x05, 0x00


	//----- nvinfo : EIATTR_KPARAM_INFO
	.align		4
.L_120:
        /*0018*/ 	.byte	0x04, 0x17
        /*001a*/ 	.short	(.L_122 - .L_121)
.L_121:
        /*001c*/ 	.word	0x00000000
        /*0020*/ 	.short	0x0005
        /*0022*/ 	.short	0x0040
        /*0024*/ 	.byte	0x00, 0xf5, 0x21, 0x00


	//----- nvinfo : EIATTR_KPARAM_INFO
	.align		4
.L_122:
        /*0028*/ 	.byte	0x04, 0x17
        /*002a*/ 	.short	(.L_124 - .L_123)
.L_123:
        /*002c*/ 	.word	0x00000000
        /*0030*/ 	.short	0x0004
        /*0032*/ 	.short	0x0038
        /*0034*/ 	.byte	0x00, 0xf0, 0x21, 0x00


	//----- nvinfo : EIATTR_KPARAM_INFO
	.align		4
.L_124:
        /*0038*/ 	.byte	0x04, 0x17
        /*003a*/ 	.short	(.L_126 - .L_125)
.L_125:
        /*003c*/ 	.word	0x00000000
        /*0040*/ 	.short	0x0003
        /*0042*/ 	.short	0x0030
        /*0044*/ 	.byte	0x00, 0xf0, 0x21, 0x00


	//----- nvinfo : EIATTR_KPARAM_INFO
	.align		4
.L_126:
        /*0048*/ 	.byte	0x04, 0x17
        /*004a*/ 	.short	(.L_128 - .L_127)
.L_127:
        /*004c*/ 	.word	0x00000000
        /*0050*/ 	.short	0x0002
        /*0052*/ 	.short	0x0020
        /*0054*/ 	.byte	0x00, 0xf0, 0x41, 0x00


	//----- nvinfo : EIATTR_KPARAM_INFO
	.align		4
.L_128:
        /*0058*/ 	.byte	0x04, 0x17
        /*005a*/ 	.short	(.L_130 - .L_129)
.L_129:
        /*005c*/ 	.word	0x00000000
        /*0060*/ 	.short	0x0001
        /*0062*/ 	.short	0x0018
        /*0064*/ 	.byte	0x00, 0xf0, 0x21, 0x00


	//----- nvinfo : EIATTR_KPARAM_INFO
	.align		4
.L_130:
        /*0068*/ 	.byte	0x04, 0x17
        /*006a*/ 	.short	(.L_132 - .L_131)
.L_131:
        /*006c*/ 	.word	0x00000000
        /*0070*/ 	.short	0x0000
        /*0072*/ 	.short	0x0000
        /*0074*/ 	.byte	0x00, 0xf0, 0x61, 0x00


	//----- nvinfo : EIATTR_SPARSE_MMA_MASK
	.align		4
.L_132:
        /*0078*/ 	.byte	0x03, 0x50
        /*007a*/ 	.short	0x0000


	//----- nvinfo : EIATTR_MAXREG_COUNT
	.align		4
        /*007c*/ 	.byte	0x03, 0x1b
        /*007e*/ 	.short	0x00ff


	//----- nvinfo : EIATTR_MERCURY_ISA_VERSION
	.align		4
        /*0080*/ 	.byte	0x03, 0x5f
        /*0082*/ 	.short	0x0101


	//----- nvinfo : EIATTR_VRC_CTA_INIT_COUNT
	.align		4
        /*0084*/ 	.byte	0x02, 0x4a
	.zero		1
	.zero		1


	//----- nvinfo : EIATTR_EXIT_INSTR_OFFSETS
	.align		4
        /*0088*/ 	.byte	0x04, 0x1c
        /*008a*/ 	.short	(.L_134 - .L_133)


	//   ....[0]....
.L_133:
        /*008c*/ 	.word	0x00000080


	//   ....[1]....
        /*0090*/ 	.word	0x00000460


	//----- nvinfo : EIATTR_CRS_STACK_SIZE
	.align		4
.L_134:
        /*0094*/ 	.byte	0x04, 0x1e
        /*0096*/ 	.short	(.L_136 - .L_135)
.L_135:
        /*0098*/ 	.word	0x00000000


	//----- nvinfo : EIATTR_CBANK_PARAM_SIZE
	.align		4
.L_136:
        /*009c*/ 	.byte	0x03, 0x19
        /*009e*/ 	.short	0x0049


	//----- nvinfo : EIATTR_PARAM_CBANK
	.align		4
        /*00a0*/ 	.byte	0x04, 0x0a
        /*00a2*/ 	.short	(.L_138 - .L_137)
	.align		4
.L_137:
        /*00a4*/ 	.word	index@(.nv.constant0._ZN3cub18CUB_300001_SM_10006detail5merge34device_partition_merge_path_kernelINS2_10policy_hubIN4cuda3std3__45tupleIJiiEEEiE9policy600EN6thrust24THRUST_300001_SM_1000_NS12zip_iteratorINS8_IJNSD_17constant_iteratorIiNSD_11use_defaultESG_EENSD_6detail15normal_iteratorINSD_10device_ptrIiEEEEEEEEENSD_17counting_iteratorIiSG_SG_SG_EENSE_INS8_IJSM_SM_EEEEESQ_NSD_16discard_iteratorISG_EESM_l4compEEvT0_T6_T2_SX_SX_PSX_T7_)
        /*00a8*/ 	.short	0x0380
        /*00aa*/ 	.short	0x0049


	//----- nvinfo : EIATTR_SW_WAR
	.align		4
.L_138:
        /*00ac*/ 	.byte	0x04, 0x36
        /*00ae*/ 	.short	(.L_140 - .L_139)
.L_139:
        /*00b0*/ 	.word	0x00000008
.L_140:


//--------------------- .nv.info._ZN3cub18CUB_300001_SM_10006detail5merge19device_merge_kernelINS2_10policy_hubIN4cuda3std3__45tupleIJiiEEEiE9policy600EN6thrust24THRUST_300001_SM_1000_NS12zip_iteratorINS8_IJNSD_17constant_iteratorIiNSD_11use_defaultESG_EENSD_6detail15normal_iteratorINSD_10device_ptrIiEEEEEEEEENSD_17counting_iteratorIiSG_SG_SG_EENSE_INS8_IJSM_SM_EEEEESQ_NSD_16discard_iteratorISG_EESM_i4compEEvT0_T1_T6_T2_T3_SY_T4_T5_T7_PSY_NS1_7vsmem_tE --------------------------
	.section	.nv.info._ZN3cub18CUB_300001_SM_10006detail5merge19device_merge_kernelINS2_10policy_hubIN4cuda3std3__45tupleIJiiEEEiE9policy600EN6thrust24THRUST_300001_SM_1000_NS12zip_iteratorINS8_IJNSD_17constant_iteratorIiNSD_11use_defaultESG_EENSD_6detail15normal_iteratorINSD_10device_ptrIiEEEEEEEEENSD_17counting_iteratorIiSG_SG_SG_EENSE_INS8_IJSM_SM_EEEEESQ_NSD_16discard_iteratorISG_EESM_i4compEEvT0_T1_T6_T2_T3_SY_T4_T5_T7_PSY_NS1_7vsmem_tE,"",@"SHT_CUDA_INFO"
	.sectionflags	@""
	.align	4


	//----- nvinfo : EIATTR_CUDA_API_VERSION
	.align		4
        /*0000*/ 	.byte	0x04, 0x37
        /*0002*/ 	.short	(.L_142 - .L_141)
.L_141:
        /*0004*/ 	.word	0x00000082


	//----- nvinfo : EIATTR_KPARAM_INFO
	.align		4
.L_142:
        /*0008*/ 	.byte	0x04, 0x17
        /*000a*/ 	.short	(.L_144 - .L_143)
.L_143:
        /*000c*/ 	.word	0x00000000
        /*0010*/ 	.short	0x000a
        /*0012*/ 	.short	0x0060
        /*0014*/ 	.byte	0x00, 0xf0, 0x21, 0x00


	//----- nvinfo : EIATTR_KPARAM_INFO
	.align		4
.L_144:
        /*0018*/ 	.byte	0x04, 0x17
        /*001a*/ 	.short	(.L_146 - .L_145)
.L_145:
        /*001c*/ 	.word	0x00000000
        /*0020*/ 	.short	0x0009
        /*0022*/ 	.short	0x0058
        /*0024*/ 	.byte	0x00, 0xf5, 0x21, 0x00


	//----- nvinfo : EIATTR_KPARAM_INFO
	.align		4
.L_146:
        /*0028*/ 	.byte	0x04, 0x17
        /*002a*/ 	.short	(.L_148 - .L_147)
.L_147:
        /*002c*/ 	.word	0x00000000
        /*0030*/ 	.short	0x0008
        /*0032*/ 	.short	0x0050
        /*0034*/ 	.byte	0x00, 0xf0, 0x05, 0x00


	//----- nvinfo : EIATTR_KPARAM_INFO
	.align		4
.L_148:
        /*0038*/ 	.byte	0x04, 0x17
        /*003a*/ 	.short	(.L_150 - .L_149)
.L_149:
        /*003c*/ 	.word	0x00000000
        /*0040*/ 	.short	0x0007
        /*0042*/ 	.short	0x0048
        /*0044*/ 	.byte	0x00, 0xf0, 0x21, 0x00


	//----- nvinfo : EIATTR_KPARAM_INFO
	.align		4
.L_150:
        /*0048*/ 	.byte	0x04, 0x17
        /*004a*/ 	.short	(.L_152 - .L_151)
.L_151:
        /*004c*/ 	.word	0x00000000
        /*0050*/ 	.short	0x0006
        /*0052*/ 	.short	0x0038
        /*0054*/ 	.byte	0x00, 0xf0, 0x41, 0x00


	//----- nvinfo : EIATTR_KPARAM_INFO
	.align		4
.L_152:
        /*0058*/ 	.byte	0x04, 0x17
        /*005a*/ 	.short	(.L_154 - .L_153)
.L_153:
        /*005c*/ 	.word	0x00000000
        /*0060*/ 	.short	0x0005
        /*0062*/ 	.short	0x0034
        /*0064*/ 	.byte	0x00, 0xf0, 0x11, 0x00


	//----- nvinfo : EIATTR_KPARAM_INFO
	.align		4
.L_154:
        /*0068*/ 	.byte	0x04, 0x17
        /*006a*/ 	.short	(.L_156 - .L_155)
.L_155:
        /*006c*/ 	.word	0x00000000
        /*0070*/ 	.short	0x0004
        /*0072*/ 	.short	0x0030
        /*0074*/ 	.byte	0x00, 0xf0, 0x11, 0x00


	//----- nvinfo : EIATTR_KPARAM_INFO
	.align		4
.L_156:
        /*0078*/ 	.byte	0x04, 0x17
        /*007a*/ 	.short	(.L_158 - .L_157)
.L_157:
        /*007c*/ 	.word	0x00000000
        /*0080*/ 	.short	0x0003
        /*0082*/ 	.short	0x0020
        /*0084*/ 	.byte	0x00, 0xf0, 0x41, 0x00


	//----- nvinfo : EIATTR_KPARAM_INFO
	.align		4
.L_158:
        /*0088*/ 	.byte	0x04, 0x17
        /*008a*/ 	.short	(.L_160 - .L_159)
.L_159:
        /*008c*/ 	.word	0x00000000
        /*0090*/ 	.short	0x0002
        /*0092*/ 	.short	0x001c
        /*0094*/ 	.byte	0x00, 0xf0, 0x11, 0x00


	//----- nvinfo : EIATTR_KPARAM_INFO
	.align		4
.L_160:
        /*0098*/ 	.byte	0x04, 0x17
        /*009a*/ 	.short	(.L_162 - .L_161)
.L_161:
        /*009c*/ 	.word	0x00000000
        /*00a0*/ 	.short	0x0001
        /*00a2*/ 	.short	0x0018
        /*00a4*/ 	.byte	0x00, 0xf0, 0x11, 0x00


	//----- nvinfo : EIATTR_KPARAM_INFO
	.align		4
.L_162:
        /*00a8*/ 	.byte	0x04, 0x17
        /*00aa*/ 	.short	(.L_164 - .L_163)
.L_163:
        /*00ac*/ 	.word	0x00000000
        /*00b0*/ 	.short	0x0000
        /*00b2*/ 	.short	0x0000
        /*00b4*/ 	.byte	0x00, 0xf0, 0x61, 0x00


	//----- nvinfo : EIATTR_SPARSE_MMA_MASK
	.align		4
.L_164:
        /*00b8*/ 	.byte	0x03, 0x50
        /*00ba*/ 	.short	0x0000


	//----- nvinfo : EIATTR_MAXREG_COUNT
	.align		4
        /*00bc*/ 	.byte	0x03, 0x1b
        /*00be*/ 	.short	0x0080


	//----- nvinfo : EIATTR_NUM_BARRIERS
	.align		4
        /*00c0*/ 	.byte	0x02, 0x4c
        /*00c2*/ 	.byte	0x01
	.zero		1


	//----- nvinfo : EIATTR_MERCURY_ISA_VERSION
	.align		4
        /*00c4*/ 	.byte	0x03, 0x5f
        /*00c6*/ 	.short	0x0101


	//----- nvinfo : EIATTR_COOP_GROUP_MASK_REGIDS
	.align		4
        /*00c8*/ 	.byte	0x04, 0x29
        /*00ca*/ 	.short	(.L_166 - .L_165)


	//   ....[0]....
.L_165:
        /*00cc*/ 	.word	0xffffffff


	//   ....[1]....
        /*00d0*/ 	.word	0xffffffff


	//   ....[2]....
        /*00d4*/ 	.word	0xffffffff


	//   ....[3]....
        /*00d8*/ 	.word	0xffffffff


	//----- nvinfo : EIATTR_COOP_GROUP_INSTR_OFFSETS
	.align		4
.L_166:
        /*00dc*/ 	.byte	0x04, 0x28
        /*00de*/ 	.short	(.L_168 - .L_167)


	//   ....[0]....
.L_167:
        /*00e0*/ 	.word	0x00000db0


	//   ....[1]....
        /*00e4*/ 	.word	0x00001010


	//   ....[2]....
        /*00e8*/ 	.word	0x00001f30


	//   ....[3]....
        /*00ec*/ 	.word	0x000021b0


	//----- nvinfo : EIATTR_VRC_CTA_INIT_COUNT
	.align		4
.L_168:
        /*00f0*/ 	.byte	0x02, 0x4a
	.zero		1
	.zero		1


	//----- nvinfo : EIATTR_EXIT_INSTR_OFFSETS
	.align		4
        /*00f4*/ 	.byte	0x04, 0x1c
        /*00f6*/ 	.short	(.L_170 - .L_169)


	//   ....[0]....
.L_169:
        /*00f8*/ 	.word	0x000010c0


	//   ....[1]....
        /*00fc*/ 	.word	0x00002360


	//   ....[2]....
        /*0100*/ 	.word	0x00002380


	//----- nvinfo : EIATTR_MAX_THREADS
	.align		4
.L_170:
        /*0104*/ 	.byte	0x04, 0x05
        /*0106*/ 	.short	(.L_172 - .L_171)
.L_171:
        /*0108*/ 	.word	0x00000200
        /*010c*/ 	.word	0x00000001
        /*0110*/ 	.word	0x00000001


	//----- nvinfo : EIATTR_CRS_STACK_SIZE
	.align		4
.L_172:
        /*0114*/ 	.byte	0x04, 0x1e
        /*0116*/ 	.short	(.L_174 - .L_173)
.L_173:
        /*0118*/ 	.word	0x00000000


	//----- nvinfo : EIATTR_CBANK_PARAM_SIZE
	.align		4
.L_174:
        /*011c*/ 	.byte	0x03, 0x19
        /*011e*/ 	.short	0x0068


	//----- nvinfo : EIATTR_PARAM_CBANK
	.align		4
        /*0120*/ 	.byte	0x04, 0x0a
        /*0122*/ 	.short	(.L_176 - .L_175)
	.align		4
.L_175:
        /*0124*/ 	.word	index@(.nv.constant0._ZN3cub18CUB_300001_SM_10006detail5merge19device_merge_kernelINS2_10policy_hubIN4cuda3std3__45tupleIJiiEEEiE9policy600EN6thrust24THRUST_300001_SM_1000_NS12zip_iteratorINS8_IJNSD_17constant_iteratorIiNSD_11use_defaultESG_EENSD_6detail15normal_iteratorINSD_10device_ptrIiEEEEEEEEENSD_17counting_iteratorIiSG_SG_SG_EENSE_INS8_IJSM_SM_EEEEESQ_NSD_16discard_iteratorISG_EESM_i4compEEvT0_T1_T6_T2_T3_SY_T4_T5_T7_PSY_NS1_7vsmem_tE)
        /*0128*/ 	.short	0x0380
        /*012a*/ 	.short	0x0068


	//----- nvinfo : EIATTR_SW_WAR
	.align		4
.L_176:
        /*012c*/ 	.byte	0x04, 0x36
        /*012e*/ 	.short	(.L_178 - .L_177)
.L_177:
        /*0130*/ 	.word	0x00000008
.L_178:


//--------------------- .nv.info._ZN3cub18CUB_300001_SM_10006detail5merge34device_partition_merge_path_kernelINS2_10policy_hubIN4cuda3std3__45tupleIJiiEEEiE9policy600EN6thrust24THRUST_300001_SM_1000_NS12zip_iteratorINS8_IJNSD_17constant_iteratorIiNSD_11use_defaultESG_EENSD_6detail15normal_iteratorINSD_10device_ptrIiEEEEEEEEENSD_17counting_iteratorIiSG_SG_SG_EENSE_INS8_IJSM_SM_EEEEESQ_NSD_16discard_iteratorISG_EESM_i4compEEvT0_T6_T2_SX_SX_PSX_T7_ --------------------------
	.section	.nv.info._ZN3cub18CUB_300001_SM_10006detail5merge34device_partition_merge_path_kernelINS2_10policy_hubIN4cuda3std3__45tupleIJiiEEEiE9policy600EN6thrust24THRUST_300001_SM_1000_NS12zip_iteratorINS8_IJNSD_17constant_iteratorIiNSD_11use_defaultESG_EENSD_6detail15normal_iteratorINSD_10device_ptrIiEEEEEEEEENSD_17counting_iteratorIiSG_SG_SG_EENSE_INS8_IJSM_SM_EEEEESQ_NSD_16discard_iteratorISG_EESM_i4compEEvT0_T6_T2_SX_SX_PSX_T7_,"",@"SHT_CUDA_INFO"
	.sectionflags	@""
	.align	4


	//----- nvinfo : EIATTR_CUDA_API_VERSION
	.align		4
        /*0000*/ 	.byte	0x04, 0x37
        /*0002*/ 	.short	(.L_180 - .L_179)
.L_179:
        /*0004*/ 	.word	0x00000082


	//----- nvinfo : EIATTR_KPARAM_INFO
	.align		4
.L_180:
        /*0008*/ 	.byte	0x04, 0x17
        /*000a*/ 	.short	(.L_182 - .L_181)
.L_181:
        /*000c*/ 	.word	0x00000000
        /*0010*/ 	.short	0x0006
        /*0012*/ 	.short	0x0040
        /*0014*/ 	.byte	0x00, 0xf0, 0x05, 0x00


	//----- nvinfo : EIATTR_KPARAM_INFO
	.align		4
.L_182:
        /*0018*/ 	.byte	0x04, 0x17
        /*001a*/ 	.short	(.L_184 - .L_183)
.L_183:
        /*001c*/ 	.word	0x00000000
        /*0020*/ 	.short	0x0005
        /*0022*/ 	.short	0x0038
        /*0024*/ 	.byte	0x00, 0xf5, 0x21, 0x00


	//----- nvinfo : EIATTR_KPARAM_INFO
	.align		4
.L_184:
        /*0028*/ 	.byte	0x04, 0x17
        /*002a*/ 	.short	(.L_186 - .L_185)
.L_185:
        /*002c*/ 	.word	0x00000000
        /*0030*/ 	.short	0x0004
        /*0032*/ 	.short	0x0034
        /*0034*/ 	.byte	0x00, 0xf0, 0x11, 0x00


	//----- nvinfo : EIATTR_KPARAM_INFO
	.align		4
.L_186:
        /*0038*/ 	.byte	0x04, 0x17
        /*003a*/ 	.short	(.L_188 - .L_187)
.L_187:
        /*003c*/ 	.word	0x00000000
        /*0040*/ 	.short	0x0003
        /*0042*/ 	.short	0x0030
        /*0044*/ 	.byte	0x00, 0xf0, 0x11, 0x00


	//----- nvinfo : EIATTR_KPARAM_INFO
	.align		4
.L_188:
        /*0048*/ 	.byte	0x04, 0x17
        /*004a*/ 	.short	(.L_190 - .L_189)
.L_189:
        /*004c*/ 	.word	0x00000000
        /*0050*/ 	.short	0x0002
        /*0052*/ 	.short	0x0020
        /*0054*/ 	.byte	0x00, 0xf0, 0x41, 0x00


	//----- nvinfo : EIATTR_KPARAM_INFO
	.align		4
.L_190:
        /*0058*/ 	.byte	0x04, 0x17
        /*005a*/ 	.short	(.L_192 - .L_191)
.L_191:
        /*005c*/ 	.word	0x00000000
        /*0060*/ 	.short	0x0001
        /*0062*/ 	.short	0x0018
        /*0064*/ 	.byte	0x00, 0xf0, 0x11, 0x00


	//----- nvinfo : EIATTR_KPARAM_INFO
	.align		4
.L_192:
        /*0068*/ 	.byte	0x04, 0x17
        /*006a*/ 	.short	(.L_194 - .L_193)
.L_193:
        /*006c*/ 	.word	0x00000000
        /*0070*/ 	.short	0x0000
        /*0072*/ 	.short	0x0000
        /*0074*/ 	.byte	0x00, 0xf0, 0x61, 0x00


	//----- nvinfo : EIATTR_SPARSE_MMA_MASK
	.align		4
.L_194:
        /*0078*/ 	.byte	0x03, 0x50
        /*007a*/ 	.short	0x0000


	//----- nvinfo : EIATTR_MAXREG_COUNT
	.align		4
        /*007c*/ 	.byte	0x03, 0x1b
        /*007e*/ 	.short	0x00ff


	//----- nvinfo : EIATTR_MERCURY_ISA_VERSION
	.align		4
        /*0080*/ 	.byte	0x03, 0x5f
        /*0082*/ 	.short	0x0101


	//----- nvinfo : EIATTR_VRC_CTA_INIT_COUNT
	.align		4
        /*0084*/ 	.byte	0x02, 0x4a
	.zero		1
	.zero		1


	//----- nvinfo : EIATTR_EXIT_INSTR_OFFSETS
	.align		4
        /*0088*/ 	.byte	0x04, 0x1c
        /*008a*/ 	.short	(.L_196 - .L_195)


	//   ....[0]....
.L_195:
        /*008c*/ 	.word	0x00000070


	//   ....[1]....
        /*0090*/ 	.word	0x00000290


	//----- nvinfo : EIATTR_CRS_STACK_SIZE
	.align		4
.L_196:
        /*0094*/ 	.byte	0x04, 0x1e
        /*0096*/ 	.short	(.L_198 - .L_197)
.L_197:
        /*0098*/ 	.word	0x00000000


	//----- nvinfo : EIATTR_CBANK_PARAM_SIZE
	.align		4
.L_198:
        /*009c*/ 	.byte	0x03, 0x19
        /*009e*/ 	.short	0x0041


	//----- nvinfo : EIATTR_PARAM_CBANK
	.align		4
        /*00a0*/ 	.byte	0x04, 0x0a
        /*00a2*/ 	.short	(.L_200 - .L_199)
	.align		4
.L_199:
        /*00a4*/ 	.word	index@(.nv.constant0._ZN3cub18CUB_300001_SM_10006detail5merge34device_partition_merge_path_kernelINS2_10policy_hubIN4cuda3std3__45tupleIJiiEEEiE9policy600EN6thrust24THRUST_300001_SM_1000_NS12zip_iteratorINS8_IJNSD_17constant_iteratorIiNSD_11use_defaultESG_EENSD_6detail15normal_iteratorINSD_10device_ptrIiEEEEEEEEENSD_17counting_iteratorIiSG_SG_SG_EENSE_INS8_IJSM_SM_EEEEESQ_NSD_16discard_iteratorISG_EESM_i4compEEvT0_T6_T2_SX_SX_PSX_T7_)
        /*00a8*/ 	.short	0x0380
        /*00aa*/ 	.short	0x0041


	//----- nvinfo : EIATTR_SW_WAR
	.align		4
.L_200:
        /*00ac*/ 	.byte	0x04, 0x36
        /*00ae*/ 	.short	(.L_202 - .L_201)
.L_201:
        /*00b0*/ 	.word	0x00000008
.L_202:


//--------------------- .nv.info._ZN3cub18CUB_300001_SM_10006detail8for_each13static_kernelINS2_12policy_hub_t12policy_500_tEmN6thrust24THRUST_300001_SM_1000_NS8cuda_cub20__uninitialized_fill7functorINS7_10device_ptrIiEEiEEEEvT0_T1_ --------------------------
	.section	.nv.info._ZN3cub18CUB_300001_SM_10006detail8for_each13static_kernelINS2_12policy_hub_t12policy_500_tEmN6thrust24THRUST_300001_SM_1000_NS8cuda_cub20__uninitialized_fill7functorINS7_10device_ptrIiEEiEEEEvT0_T1_,"",@"SHT_CUDA_INFO"
	.sectionflags	@""
	.align	4


	//----- nvinfo : EIATTR_CUDA_API_VERSION
	.align		4
        /*0000*/ 	.byte	0x04, 0x37
        /*0002*/ 	.short	(.L_204 - .L_203)
.L_203:
        /*0004*/ 	.word	0x00000082


	//----- nvinfo : EIATTR_KPARAM_INFO
	.align		4
.L_204:
        /*0008*/ 	.byte	0x04, 0x17
        /*000a*/ 	.short	(.L_206 - .L_205)
.L_205:
        /*000c*/ 	.word	0x00000000
        /*0010*/ 	.short	0x0001
        /*0012*/ 	.short	0x0008
        /*0014*/ 	.byte	0x00, 0xf0, 0x41, 0x00


	//----- nvinfo : EIATTR_KPARAM_INFO
	.align		4
.L_206:
        /*0018*/ 	.byte	0x04, 0x17
        /*001a*/ 	.short	(.L_208 - .L_207)
.L_207:
        /*001c*/ 	.word	0x00000000
        /*0020*/ 	.short	0x0000
        /*0022*/ 	.short	0x0000
        /*0024*/ 	.byte	0x00, 0xf0, 0x21, 0x00


	//----- nvinfo : EIATTR_SPARSE_MMA_MASK
	.align		4
.L_208:
        /*0028*/ 	.byte	0x03, 0x50
        /*002a*/ 	.short	0x0000


	//----- nvinfo : EIATTR_MAXREG_COUNT
	.align		4
        /*002c*/ 	.byte	0x03, 0x1b
        /*002e*/ 	.short	0x00ff


	//----- nvinfo : EIATTR_MERCURY_ISA_VERSION
	.align		4
        /*0030*/ 	.byte	0x03, 0x5f
        /*0032*/ 	.short	0x0101


	//----- nvinfo : EIATTR_VRC_CTA_INIT_COUNT
	.align		4
        /*0034*/ 	.byte	0x02, 0x4a
	.zero		1
	.zero		1


	//----- nvinfo : EIATTR_EXIT_INSTR_OFFSETS
	.align		4
        /*0038*/ 	.byte	0x04, 0x1c
        /*003a*/ 	.short	(.L_210 - .L_209)


	//   ....[0]....
.L_209:
        /*003c*/ 	.word	0x00000130


	//   ....[1]....
        /*0040*/ 	.word	0x00000230


	//   ....[2]....
        /*0044*/ 	.word	0x00000260


	//----- nvinfo : EIATTR_MAX_THREADS
	.align		4
.L_210:
        /*0048*/ 	.byte	0x04, 0x05
        /*004a*/ 	.short	(.L_212 - .L_211)
.L_211:
        /*004c*/ 	.word	0x00000100
        /*0050*/ 	.word	0x00000001
        /*0054*/ 	.word	0x00000001


	//----- nvinfo : EIATTR_CBANK_PARAM_SIZE
	.align		4
.L_212:
        /*0058*/ 	.byte	0x03, 0x19
        /*005a*/ 	.short	0x0018


	//----- nvinfo : EIATTR_PARAM_CBANK
	.align		4
        /*005c*/ 	.byte	0x04, 0x0a
        /*005e*/ 	.short	(.L_214 - .L_213)
	.align		4
.L_213:
        /*0060*/ 	.word	index@(.nv.constant0._ZN3cub18CUB_300001_SM_10006detail8for_each13static_kernelINS2_12policy_hub_t12policy_500_tEmN6thrust24THRUST_300001_SM_1000_NS8cuda_cub20__uninitialized_fill7functorINS7_10device_ptrIiEEiEEEEvT0_T1_)
        /*0064*/ 	.short	0x0380
        /*0066*/ 	.short	0x0018


	//----- nvinfo : EIATTR_SW_WAR
	.align		4
.L_214:
        /*0068*/ 	.byte	0x04, 0x36
        /*006a*/ 	.short	(.L_216 - .L_215)
.L_215:
        /*006c*/ 	.word	0x00000008
.L_216:


//--------------------- .nv.info._ZN3cub18CUB_300001_SM_10006detail11EmptyKernelIvEEvv --------------------------
	.section	.nv.info._ZN3cub18CUB_300001_SM_10006detail11EmptyKernelIvEEvv,"",@"SHT_CUDA_INFO"
	.sectionflags	@""
	.align	4


	//----- nvinfo : EIATTR_CUDA_API_VERSION
	.align		4
        /*0000*/ 	.byte	0x04, 0x37
        /*0002*/ 	.short	(.L_218 - .L_217)
.L_217:
        /*0004*/ 	.word	0x00000082


	//----- nvinfo : EIATTR_SPARSE_MMA_MASK
	.align		4
.L_218:
        /*0008*/ 	.byte	0x03, 0x50
        /*000a*/ 	.short	0x0000


	//----- nvinfo : EIATTR_MAXREG_COUNT
	.align		4
        /*000c*/ 	.byte	0x03, 0x1b
        /*000e*/ 	.short	0x00ff


	//----- nvinfo : EIATTR_MERCURY_ISA_VERSION
	.align		4
        /*0010*/ 	.byte	0x03, 0x5f
        /*0012*/ 	.short	0x0101


	//----- nvinfo : EIATTR_VRC_CTA_INIT_COUNT
	.align		4
        /*0014*/ 	.byte	0x02, 0x4a
	.zero		1
	.zero		1


	//----- nvinfo : EIATTR_EXIT_INSTR_OFFSETS
	.align		4
        /*0018*/ 	.byte	0x04, 0x1c
        /*001a*/ 	.short	(.L_220 - .L_219)


	//   ....[0]....
.L_219:
        /*001c*/ 	.word	0x00000010


	//----- nvinfo : EIATTR_SW_WAR
	.align		4
.L_220:
        /*0020*/ 	.byte	0x04, 0x36
        /*0022*/ 	.short	(.L_222 - .L_221)
.L_221:
        /*0024*/ 	.word	0x00000008
.L_222:


//--------------------- .nv.callgraph             --------------------------
	.section	.nv.callgraph,"",@"SHT_CUDA_CALLGRAPH"
	.align	4
	.sectionentsize	8
	.align		4
        /*0000*/ 	.word	0x00000000
	.align		4
        /*0004*/ 	.word	0xffffffff
	.align		4
        /*0008*/ 	.word	0x00000000
	.align		4
        /*000c*/ 	.word	0xfffffffe
	.align		4
        /*0010*/ 	.word	0x00000000
	.align		4
        /*0014*/ 	.word	0xfffffffd
	.align		4
        /*0018*/ 	.word	0x00000000
	.align		4
        /*001c*/ 	.word	0xfffffffc


//--------------------- .nv.constant4             --------------------------
	.section	.nv.constant4,"a",@progbits
	.align	8
	.align		8
.nv.constant4:
        /*0000*/ 	.dword	_ZN30_INTERNAL_37faa349_4_k_cu_main4cuda3std3__45__cpo5beginE
	.align		8
        /*0008*/ 	.dword	_ZN30_INTERNAL_37faa349_4_k_cu_main4cuda3std3__45__cpo3endE
	.align		8
        /*0010*/ 	.dword	_ZN30_INTERNAL_37faa349_4_k_cu_main4cuda3std3__45__cpo6cbeginE
	.align		8
        /*0018*/ 	.dword	_ZN30_INTERNAL_37faa349_4_k_cu_main4cuda3std3__45__cpo4cendE
	.align		8
        /*0020*/ 	.dword	_ZN30_INTERNAL_37faa349_4_k_cu_main4cuda3std3__45__cpo6rbeginE
	.align		8
        /*0028*/ 	.dword	_ZN30_INTERNAL_37faa349_4_k_cu_main4cuda3std3__45__cpo4rendE
	.align		8
        /*0030*/ 	.dword	_ZN30_INTERNAL_37faa349_4_k_cu_main4cuda3std3__45__cpo7crbeginE
	.align		8
        /*0038*/ 	.dword	_ZN30_INTERNAL_37faa349_4_k_cu_main4cuda3std3__45__cpo5crendE
	.align		8
        /*0040*/ 	.dword	_ZN30_INTERNAL_37faa349_4_k_cu_main4cuda3std3__432_GLOBAL__N__37faa349_4_k_cu_main6ignoreE
	.align		8
        /*0048*/ 	.dword	_ZN30_INTERNAL_37faa349_4_k_cu_main4cuda3std3__419piecewise_constructE
	.align		8
        /*0050*/ 	.dword	_ZN30_INTERNAL_37faa349_4_k_cu_main4cuda3std3__48in_placeE
	.align		8
        /*0058*/ 	.dword	_ZN30_INTERNAL_37faa349_4_k_cu_main4cuda3std3__420unreachable_sentinelE
	.align		8
        /*0060*/ 	.dword	_ZN30_INTERNAL_37faa349_4_k_cu_main4cuda3std3__47nulloptE
	.align		8
        /*0068*/ 	.dword	_ZN30_INTERNAL_37faa349_4_k_cu_main4cuda3std3__48unexpectE
	.align		8
        /*0070*/ 	.dword	_ZN30_INTERNAL_37faa349_4_k_cu_main4cuda3std6ranges3__45__cpo4swapE
	.align		8
        /*0078*/ 	.dword	_ZN30_INTERNAL_37faa349_4_k_cu_main4cuda3std6ranges3__45__cpo9iter_moveE
	.align		8
        /*0080*/ 	.dword	_ZN30_INTERNAL_37faa349_4_k_cu_main4cuda3std6ranges3__45__cpo5beginE
	.align		8
        /*0088*/ 	.dword	_ZN30_INTERNAL_37faa349_4_k_cu_main4cuda3std6ranges3__45__cpo3endE
	.align		8
        /*0090*/ 	.dword	_ZN30_INTERNAL_37faa349_4_k_cu_main4cuda3std6ranges3__45__cpo6cbeginE
	.align		8
        /*0098*/ 	.dword	_ZN30_INTERNAL_37faa349_4_k_cu_main4cuda3std6ranges3__45__cpo4cendE
	.align		8
        /*00a0*/ 	.dword	_ZN30_INTERNAL_37faa349_4_k_cu_main4cuda3std6ranges3__45__cpo7advanceE
	.align		8
        /*00a8*/ 	.dword	_ZN30_INTERNAL_37faa349_4_k_cu_main4cuda3std6ranges3__45__cpo9iter_swapE
	.align		8
        /*00b0*/ 	.dword	_ZN30_INTERNAL_37faa349_4_k_cu_main4cuda3std6ranges3__45__cpo4nextE
	.align		8
        /*00b8*/ 	.dword	_ZN30_INTERNAL_37faa349_4_k_cu_main4cuda3std6ranges3__45__cpo4prevE
	.align		8
        /*00c0*/ 	.dword	_ZN30_INTERNAL_37faa349_4_k_cu_main4cuda3std6ranges3__45__cpo4dataE
	.align		8
        /*00c8*/ 	.dword	_ZN30_INTERNAL_37faa349_4_k_cu_main4cuda3std6ranges3__45__cpo5cdataE
	.align		8
        /*00d0*/ 	.dword	_ZN30_INTERNAL_37faa349_4_k_cu_main4cuda3std6ranges3__45__cpo4sizeE
	.align		8
        /*00d8*/ 	.dword	_ZN30_INTERNAL_37faa349_4_k_cu_main4cuda3std6ranges3__45__cpo5ssizeE
	.align		8
        /*00e0*/ 	.dword	_ZN30_INTERNAL_37faa349_4_k_cu_main4cuda3std6ranges3__45__cpo8distanceE
	.align		8
        /*00e8*/ 	.dword	_ZN30_INTERNAL_37faa349_4_k_cu_main6thrust24THRUST_300001_SM_1000_NS8cuda_cub3parE
	.align		8
        /*00f0*/ 	.dword	_ZN30_INTERNAL_37faa349_4_k_cu_main6thrust24THRUST_300001_SM_1000_NS8cuda_cub10par_nosyncE
	.align		8
        /*00f8*/ 	.dword	_ZN30_INTERNAL_37faa349_4_k_cu_main6thrust24THRUST_300001_SM_1000_NS6system6detail10sequential3seqE
	.align		8
        /*0100*/ 	.dword	_ZN30_INTERNAL_37faa349_4_k_cu_main6thrust24THRUST_300001_SM_1000_NS12placeholders2_1E
	.align		8
        /*0108*/ 	.dword	_ZN30_INTERNAL_37faa349_4_k_cu_main6thrust24THRUST_300001_SM_1000_NS12placeholders2_2E
	.align		8
        /*0110*/ 	.dword	_ZN30_INTERNAL_37faa349_4_k_cu_main6thrust24THRUST_300001_SM_1000_NS12placeholders2_3E
	.align		8
        /*0118*/ 	.dword	_ZN30_INTERNAL_37faa349_4_k_cu_main6thrust24THRUST_300001_SM_1000_NS12placeholders2_4E
	.align		8
        /*0120*/ 	.dword	_ZN30_INTERNAL_37faa349_4_k_cu_main6thrust24THRUST_300001_SM_1000_NS12placeholders2_5E
	.align		8
        /*0128*/ 	.dword	_ZN30_INTERNAL_37faa349_4_k_cu_main6thrust24THRUST_300001_SM_1000_NS12placeholders2_6E
	.align		8
        /*0130*/ 	.dword	_ZN30_INTERNAL_37faa349_4_k_cu_main6thrust24THRUST_300001_SM_1000_NS12placeholders2_7E
	.align		8
        /*0138*/ 	.dword	_ZN30_INTERNAL_37faa349_4_k_cu_main6thrust24THRUST_300001_SM_1000_NS12placeholders2_8E
	.align		8
        /*0140*/ 	.dword	_ZN30_INTERNAL_37faa349_4_k_cu_main6thrust24THRUST_300001_SM_1000_NS12placeholders2_9E
	.align		8
        /*0148*/ 	.dword	_ZN30_INTERNAL_37faa349_4_k_cu_main6thrust24THRUST_300001_SM_1000_NS12placeholders3_10E
	.align		8
        /*0150*/ 	.dword	_ZN30_INTERNAL_37faa349_4_k_cu_main6thrust24THRUST_300001_SM_1000_NS3seqE


//--------------------- .text._ZN3cub18CUB_300001_SM_10006detail5merge19device_merge_kernelINS2_10policy_hubIN4cuda3std3__45tupleIJiiEEEiE9policy600EN6thrust24THRUST_300001_SM_1000_NS12zip_iteratorINS8_IJNSD_17constant_iteratorIiNSD_11use_defaultESG_EENSD_6detail15normal_iteratorINSD_10device_ptrIiEEEEEEEEENSD_17counting_iteratorIiSG_SG_SG_EENSE_INS8_IJSM_SM_EEEEESQ_NSD_16discard_iteratorISG_EESM_l4compEEvT0_T1_T6_T2_T3_SY_T4_T5_T7_PSY_NS1_7vsmem_tE --------------------------
	.section	.text._ZN3cub18CUB_300001_SM_10006detail5merge19device_merge_kernelINS2_10policy_hubIN4cuda3std3__45tupleIJiiEEEiE9policy600EN6thrust24THRUST_300001_SM_1000_NS12zip_iteratorINS8_IJNSD_17constant_iteratorIiNSD_11use_defaultESG_EENSD_6detail15normal_iteratorINSD_10device_ptrIiEEEEEEEEENSD_17counting_iteratorIiSG_SG_SG_EENSE_INS8_IJSM_SM_EEEEESQ_NSD_16discard_iteratorISG_EESM_l4compEEvT0_T1_T6_T2_T3_SY_T4_T5_T7_PSY_NS1_7vsmem_tE,"ax",@progbits
	.align	128
        .global         _ZN3cub18CUB_300001_SM_10006detail5merge19device_merge_kernelINS2_10policy_hubIN4cuda3std3__45tupleIJiiEEEiE9policy600EN6thrust24THRUST_300001_SM_1000_NS12zip_iteratorINS8_IJNSD_17constant_iteratorIiNSD_11use_defaultESG_EENSD_6detail15normal_iteratorINSD_10device_ptrIiEEEEEEEEENSD_17counting_iteratorIiSG_SG_SG_EENSE_INS8_IJSM_SM_EEEEESQ_NSD_16discard_iteratorISG_EESM_l4compEEvT0_T1_T6_T2_T3_SY_T4_T5_T7_PSY_NS1_7vsmem_tE
        .type           _ZN3cub18CUB_300001_SM_10006detail5merge19device_merge_kernelINS2_10policy_hubIN4cuda3std3__45tupleIJiiEEEiE9policy600EN6thrust24THRUST_300001_SM_1000_NS12zip_iteratorINS8_IJNSD_17constant_iteratorIiNSD_11use_defaultESG_EENSD_6detail15normal_iteratorINSD_10device_ptrIiEEEEEEEEENSD_17counting_iteratorIiSG_SG_SG_EENSE_INS8_IJSM_SM_EEEEESQ_NSD_16discard_iteratorISG_EESM_l4compEEvT0_T1_T6_T2_T3_SY_T4_T5_T7_PSY_NS1_7vsmem_tE,@function
        .size           _ZN3cub18CUB_300001_SM_10006detail5merge19device_merge_kernelINS2_10policy_hubIN4cuda3std3__45tupleIJiiEEEiE9policy600EN6thrust24THRUST_300001_SM_1000_NS12zip_iteratorINS8_IJNSD_17constant_iteratorIiNSD_11use_defaultESG_EENSD_6detail15normal_iteratorINSD_10device_ptrIiEEEEEEEEENSD_17counting_iteratorIiSG_SG_SG_EENSE_INS8_IJSM_SM_EEEEESQ_NSD_16discard_iteratorISG_EESM_l4compEEvT0_T1_T6_T2_T3_SY_T4_T5_T7_PSY_NS1_7vsmem_tE,(.L_x_47 - _ZN3cub18CUB_300001_SM_10006detail5merge19device_merge_kernelINS2_10policy_hubIN4cuda3std3__45tupleIJiiEEEiE9policy600EN6thrust24THRUST_300001_SM_1000_NS12zip_iteratorINS8_IJNSD_17constant_iteratorIiNSD_11use_defaultESG_EENSD_6detail15normal_iteratorINSD_10device_ptrIiEEEEEEEEENSD_17counting_iteratorIiSG_SG_SG_EENSE_INS8_IJSM_SM_EEEEESQ_NSD_16discard_iteratorISG_EESM_l4compEEvT0_T1_T6_T2_T3_SY_T4_T5_T7_PSY_NS1_7vsmem_tE)
        .other          _ZN3cub18CUB_300001_SM_10006detail5merge19device_merge_kernelINS2_10policy_hubIN4cuda3std3__45tupleIJiiEEEiE9policy600EN6thrust24THRUST_300001_SM_1000_NS12zip_iteratorINS8_IJNSD_17constant_iteratorIiNSD_11use_defaultESG_EENSD_6detail15normal_iteratorINSD_10device_ptrIiEEEEEEEEENSD_17counting_iteratorIiSG_SG_SG_EENSE_INS8_IJSM_SM_EEEEESQ_NSD_16discard_iteratorISG_EESM_l4compEEvT0_T1_T6_T2_T3_SY_T4_T5_T7_PSY_NS1_7vsmem_tE,@"STO_CUDA_ENTRY STV_DEFAULT"
_ZN3cub18CUB_300001_SM_10006detail5merge19device_merge_kernelINS2_10policy_hubIN4cuda3std3__45tupleIJiiEEEiE9policy600EN6thrust24THRUST_300001_SM_1000_NS12zip_iteratorINS8_IJNSD_17constant_iteratorIiNSD_11use_defaultESG_EENSD_6detail15normal_iteratorINSD_10device_ptrIiEEEEEEEEENSD_17counting_iteratorIiSG_SG_SG_EENSE_INS8_IJSM_SM_EEEEESQ_NSD_16discard_iteratorISG_EESM_l4compEEvT0_T1_T6_T2_T3_SY_T4_T5_T7_PSY_NS1_7vsmem_tE:
.text._ZN3cub18CUB_300001_SM_10006detail5merge19device_merge_kernelINS2_10policy_hubIN4cuda3std3__45tupleIJiiEEEiE9policy600EN6thrust24THRUST_300001_SM_1000_NS12zip_iteratorINS8_IJNSD_17constant_iteratorIiNSD_11use_defaultESG_EENSD_6detail15normal_iteratorINSD_10device_ptrIiEEEEEEEEENSD_17counting_iteratorIiSG_SG_SG_EENSE_INS8_IJSM_SM_EEEEESQ_NSD_16discard_iteratorISG_EESM_l4compEEvT0_T1_T6_T2_T3_SY_T4_T5_T7_PSY_NS1_7vsmem_tE:
[----:B------:R-:W-:Y:S01]  /*0000*/  LDC R1, c[0x0][0x37c] ;  /* 0x0000df00ff017b82 */ /* 0x000fe20000000800 */
[----:B------:R-:W0:Y:S07]  /*0010*/  S2R R0, SR_CTAID.X ;  /* 0x0000000000007919 */ /* 0x000e2e0000002500 */
[----:B------:R-:W1:Y:S01]  /*0020*/  LDC.64 R22, c[0x0][0x3c0] ;  /* 0x0000f000ff167b82 */ /* 0x000e620000000a00 */
[----:B------:R-:W2:Y:S01]  /*0030*/  LDCU.64 UR8, c[0x0][0x358] ;  /* 0x00006b00ff0877ac */ /* 0x000ea20008000a00 */
[----:B------:R-:W3:Y:S06]  /*0040*/  LDCU UR10, c[0x0][0x388] ;  /* 0x00007100ff0a77ac */ /* 0x000eec0008000800 */
[----:B------:R-:W1:Y:S01]  /*0050*/  LDC.64 R2, c[0x0][0x3a0] ;  /* 0x0000e800ff027b82 */ /* 0x000e620000000a00 */
[----:B0-----:R-:W-:Y:S01]  /*0060*/  IMAD.WIDE.U32 R18, R0, 0xa00, RZ ;  /* 0x00000a0000127825 */ /* 0x001fe200078e00ff */
[----:B-1----:R-:W-:-:S04]  /*0070*/  IADD3 R21, P0, PT, R22, R2, RZ ;  /* 0x0000000216157210 */ /* 0x002fc80007f1e0ff */
[----:B------:R-:W-:Y:S01]  /*0080*/  IADD3 R16, P1, PT, -R18, R21, RZ ;  /* 0x0000001512107210 */ /* 0x000fe20007f3e1ff */
[----:B------:R-:W-:-:S03]  /*0090*/  IMAD.X R23, R23, 0x1, R3, P0 ;  /* 0x0000000117177824 */ /* 0x000fc600000e0603 */
[----:B------:R-:W-:Y:S01]  /*00a0*/  ISETP.LT.U32.AND P0, PT, R16, 0xa00, PT ;  /* 0x00000a001000780c */ /* 0x000fe20003f01070 */
[----:B------:R-:W-:-:S05]  /*00b0*/  IMAD.X R2, R23, 0x1, ~R19, P1 ;  /* 0x0000000117027824 */ /* 0x000fca00008e0e13 */
[----:B------:R-:W-:-:S04]  /*00c0*/  ISETP.LT.AND.EX P0, PT, R2, RZ, PT, P0 ;  /* 0x000000ff0200720c */ /* 0x000fc80003f01300 */
[----:B------:R-:W-:-:S04]  /*00d0*/  SEL R16, R16, 0xa00, P0 ;  /* 0x00000a0010107807 */ /* 0x000fc80000000000 */
[----:B------:R-:W-:-:S13]  /*00e0*/  ISETP.NE.AND P0, PT, R16, 0xa00, PT ;  /* 0x00000a001000780c */ /* 0x000fda0003f05270 */
[----:B--23--:R-:W-:Y:S05]  /*00f0*/  @P0 BRA `(.L_x_0) ;  /* 0x0000001000300947 */ /* 0x00cfea0003800000 */
[----:B------:R-:W0:Y:S01]  /*0100*/  LDC.64 R8, c[0x0][0x3e8] ;  /* 0x0000fa00ff087b82 */ /* 0x000e220000000a00 */
[----:B------:R-:W1:Y:S01]  /*0110*/  S2R R5, SR_TID.X ;  /* 0x0000000000057919 */ /* 0x000e620000002100 */
[----:B------:R-:W2:Y:S01]  /*0120*/  LDCU.64 UR4, c[0x0][0x390] ;  /* 0x00007200ff0477ac */ /* 0x000ea20008000a00 */
[----:B------:R-:W3:Y:S01]  /*0130*/  LDCU.64 UR6, c[0x0][0x3b0] ;  /* 0x00007600ff0677ac */ /* 0x000ee20008000a00 */
[----:B0-----:R-:W-:-:S05]  /*0140*/  IMAD.WIDE.U32 R8, R0, 0x8, R8 ;  /* 0x0000000800087825 */ /* 0x001fca00078e0008 */
[----:B------:R-:W4:Y:S04]  /*0150*/  LDG.E.64 R2, desc[UR8][R8.64] ;  /* 0x0000000808027981 */ /* 0x000f28000c1e1b00 */
[----:B------:R-:W5:Y:S01]  /*0160*/  LDG.E R33, desc[UR8][R8.64+0x8] ;  /* 0x0000080808217981 */ /* 0x000f62000c1e1900 */
[C---:B-1----:R-:W-:Y:S01]  /*0170*/  VIADD R7, R5.reuse, 0x200 ;  /* 0x0000020005077836 */ /* 0x042fe20000000000 */
[C---:B------:R-:W-:Y:S01]  /*0180*/  LOP3.LUT R11, R5.reuse, 0x400, RZ, 0xfc, !PT ;  /* 0x00000400050b7812 */ /* 0x040fe200078efcff */
[----:B------:R-:W-:Y:S01]  /*0190*/  VIADD R13, R5, 0x600 ;  /* 0x00000600050d7836 */ /* 0x000fe20000000000 */
[----:B------:R-:W-:Y:S02]  /*01a0*/  LOP3.LUT R20, R20, 0xfffffffe, RZ, 0xc0, !PT ;  /* 0xfffffffe14147812 */ /* 0x000fe400078ec0ff */
[----:B----4-:R-:W-:Y:S01]  /*01b0*/  IADD3 R6, P0, PT, R18, -R2, RZ ;  /* 0x8000000212067210 */ /* 0x010fe20007f1e0ff */
[----:B-----5:R-:W-:-:S04]  /*01c0*/  IMAD.IADD R4, R33, 0x1, -R2 ;  /* 0x0000000121047824 */ /* 0x020fc800078e0a02 */
[----:B------:R-:W-:Y:S01]  /*01d0*/  IMAD.X R14, R19, 0x1, ~R3, P0 ;  /* 0x00000001130e7824 */ /* 0x000fe200000e0e03 */
[--C-:B------:R-:W-:Y:S02]  /*01e0*/  SHF.R.S32.HI R10, RZ, 0x1f, R4.reuse ;  /* 0x0000001fff0a7819 */ /* 0x100fe40000011404 */
[-C--:B------:R-:W-:Y:S02]  /*01f0*/  IADD3 R28, P3, P4, R6, R5.reuse, -R4 ;  /* 0x00000005061c7210 */ /* 0x080fe40007c7e804 */
[----:B------:R-:W-:Y:S02]  /*0200*/  ISETP.GE.AND P2, PT, R7, R4, PT ;  /* 0x000000040700720c */ /* 0x000fe40003f46270 */
[----:B------:R-:W-:Y:S02]  /*0210*/  IADD3.X R9, PT, PT, R14, RZ, ~R10, P3, P4 ;  /* 0x000000ff0e097210 */ /* 0x000fe40001fe8c0a */
[----:B------:R-:W-:Y:S02]  /*0220*/  LOP3.LUT R7, R5, 0x800, RZ, 0xfc, !PT ;  /* 0x0000080005077812 */ /* 0x000fe400078efcff */
[----:B------:R-:W-:-:S02]  /*0230*/  IADD3 R10, P4, PT, R2, R5, RZ ;  /* 0x00000005020a7210 */ /* 0x000fc40007f9e0ff */
[C---:B------:R-:W-:Y:S01]  /*0240*/  SHF.L.U64.HI R8, R28.reuse, 0x2, R9 ;  /* 0x000000021c087819 */ /* 0x040fe20000010209 */
[----:B------:R-:W-:Y:S01]  /*0250*/  IMAD.SHL.U32 R28, R28, 0x4, RZ ;  /* 0x000000041c1c7824 */ /* 0x000fe200078e00ff */
[-C--:B------:R-:W-:Y:S01]  /*0260*/  ISETP.GE.AND P1, PT, R11, R4.reuse, PT ;  /* 0x000000040b00720c */ /* 0x080fe20003f26270 */
[----:B------:R-:W-:Y:S01]  /*0270*/  IMAD.X R9, RZ, RZ, R3, P4 ;  /* 0x000000ffff097224 */ /* 0x000fe200020e0603 */
[-C--:B------:R-:W-:Y:S02]  /*0280*/  ISETP.GE.AND P0, PT, R13, R4.reuse, PT ;  /* 0x000000040d00720c */ /* 0x080fe40003f06270 */
[-C--:B------:R-:W-:Y:S02]  /*0290*/  ISETP.GE.AND P3, PT, R5, R4.reuse, PT ;  /* 0x000000040500720c */ /* 0x080fe40003f66270 */
[----:B------:R-:W-:Y:S02]  /*02a0*/  ISETP.GE.AND P6, PT, R7, R4, PT ;  /* 0x000000040700720c */ /* 0x000fe40003fc6270 */
[----:B--2---:R-:W-:-:S02]  /*02b0*/  LEA R24, P4, R10, UR4, 0x2 ;  /* 0x000000040a187c11 */ /* 0x004fc4000f8810ff */
[----:B---3--:R-:W-:Y:S02]  /*02c0*/  IADD3 R34, P5, PT, R28, UR6, RZ ;  /* 0x000000061c227c10 */ /* 0x008fe4000ffbe0ff */
[----:B------:R-:W-:Y:S01]  /*02d0*/  LEA.HI.X R25, R10, UR5, R9, 0x2, P4 ;  /* 0x000000050a197c11 */ /* 0x000fe2000a0f1409 */
[----:B------:R-:W0:Y:S01]  /*02e0*/  LDCU.64 UR4, c[0x0][0x3a8] ;  /* 0x00007500ff0477ac */ /* 0x000e220008000a00 */
[----:B------:R-:W-:-:S03]  /*02f0*/  IADD3.X R35, PT, PT, R8, UR7, RZ, P5, !PT ;  /* 0x0000000708237c10 */ /* 0x000fc6000affe4ff */
[----:B------:R-:W2:Y:S01]  /*0300*/  @!P3 LDG.E R13, desc[UR8][R24.64] ;  /* 0x00000008180db981 */ /* 0x000ea2000c1e1900 */
[----:B------:R-:W-:Y:S01]  /*0310*/  @P3 IMAD.IADD R27, R5, 0x1, -R4 ;  /* 0x00000001051b3824 */ /* 0x000fe200078e0a04 */
[----:B------:R-:W-:Y:S01]  /*0320*/  BSSY.RECONVERGENT B0, `(.L_x_1) ;  /* 0x0000047000007945 */ /* 0x000fe20003800200 */
[----:B------:R-:W-:Y:S01]  /*0330*/  @P6 LOP3.LUT R20, R20, 0x1, RZ, 0xfc, !PT ;  /* 0x0000000114146812 */ /* 0x000fe200078efcff */
[----:B------:R-:W3:Y:S04]  /*0340*/  @P2 LDG.E R15, desc[UR8][R34.64+0x800] ;  /* 0x00080008220f2981 */ /* 0x000ee8000c1e1900 */
[----:B------:R-:W4:Y:S04]  /*0350*/  @P1 LDG.E R17, desc[UR8][R34.64+0x1000] ;  /* 0x0010000822111981 */ /* 0x000f28000c1e1900 */
[----:B------:R-:W5:Y:S04]  /*0360*/  @P0 LDG.E R9, desc[UR8][R34.64+0x1800] ;  /* 0x0018000822090981 */ /* 0x000f68000c1e1900 */
[----:B------:R1:W5:Y:S01]  /*0370*/  @P6 LDG.E R11, desc[UR8][R34.64+0x2000] ;  /* 0x00200008220b6981 */ /* 0x000362000c1e1900 */
[----:B------:R-:W-:-:S04]  /*0380*/  @P3 IADD3 R12, P4, PT, R27, R6, RZ ;  /* 0x000000061b0c3210 */ /* 0x000fc80007f9e0ff */
[----:B------:R-:W-:Y:S01]  /*0390*/  @P3 LEA.HI.X.SX32 R27, R27, R14, 0x1, P4 ;  /* 0x0000000e1b1b3211 */ /* 0x000fe200020f0eff */
[----:B------:R-:W-:Y:S01]  /*03a0*/  @P3 IMAD.SHL.U32 R30, R12, 0x4, RZ ;  /* 0x000000040c1e3824 */ /* 0x000fe200078e00ff */
[----:B0-----:R-:W-:Y:S02]  /*03b0*/  IADD3 R28, P4, PT, R28, UR4, RZ ;  /* 0x000000041c1c7c10 */ /* 0x001fe4000ff9e0ff */
[----:B------:R-:W-:Y:S02]  /*03c0*/  @P3 SHF.L.U64.HI R12, R12, 0x2, R27 ;  /* 0x000000020c0c3819 */ /* 0x000fe4000001021b */
[----:B------:R-:W-:Y:S02]  /*03d0*/  @P3 IADD3 R26, P5, PT, R30, UR4, RZ ;  /* 0x000000041e1a3c10 */ /* 0x000fe4000ffbe0ff */
[----:B------:R-:W-:Y:S02]  /*03e0*/  IADD3.X R29, PT, PT, R8, UR5, RZ, P4, !PT ;  /* 0x00000005081d7c10 */ /* 0x000fe4000a7fe4ff */
[----:B------:R-:W-:-:S02]  /*03f0*/  @P3 IADD3.X R27, PT, PT, R12, UR5, RZ, P5, !PT ;  /* 0x000000050c1b3c10 */ /* 0x000fc4000affe4ff */
[----:B------:R-:W-:Y:S01]  /*0400*/  @P3 IADD3 R30, P5, PT, R30, UR6, RZ ;  /* 0x000000061e1e3c10 */ /* 0x000fe2000ffbe0ff */
[----:B------:R-:W-:Y:S01]  /*0410*/  IMAD.U32 R10, RZ, RZ, UR10 ;  /* 0x0000000aff0a7e24 */ /* 0x000fe2000f8e00ff */
[----:B------:R-:W3:Y:S02]  /*0420*/  @P2 LDG.E R14, desc[UR8][R28.64+0x800] ;  /* 0x000800081c0e2981 */ /* 0x000ee4000c1e1900 */
[----:B------:R-:W-:Y:S01]  /*0430*/  @P3 IADD3.X R31, PT, PT, R12, UR7, RZ, P5, !PT ;  /* 0x000000070c1f3c10 */ /* 0x000fe2000affe4ff */
[----:B------:R-:W-:Y:S01]  /*0440*/  @!P3 IMAD.U32 R12, RZ, RZ, UR10 ;  /* 0x0000000aff0cbe24 */ /* 0x000fe2000f8e00ff */
[----:B------:R-:W4:Y:S04]  /*0450*/  @P1 LDG.E R16, desc[UR8][R28.64+0x1000] ;  /* 0x001000081c101981 */ /* 0x000f28000c1e1900 */
[----:B------:R-:W5:Y:S04]  /*0460*/  @P0 LDG.E R8, desc[UR8][R28.64+0x1800] ;  /* 0x001800081c080981 */ /* 0x000f68000c1e1900 */
[----:B------:R-:W5:Y:S04]  /*0470*/  @P6 LDG.E R10, desc[UR8][R28.64+0x2000] ;  /* 0x002000081c0a6981 */ /* 0x000f68000c1e1900 */
[----:B------:R-:W2:Y:S04]  /*0480*/  @P3 LDG.E R12, desc[UR8][R26.64] ;  /* 0x000000081a0c3981 */ /* 0x000ea8000c1e1900 */
[----:B------:R-:W2:Y:S04]  /*0490*/  @P3 LDG.E R13, desc[UR8][R30.64] ;  /* 0x000000081e0d3981 */ /* 0x000ea8000c1e1900 */
[----:B------:R-:W3:Y:S04]  /*04a0*/  @!P2 LDG.E R15, desc[UR8][R24.64+0x800] ;  /* 0x00080008180fa981 */ /* 0x000ee8000c1e1900 */
[----:B------:R-:W4:Y:S04]  /*04b0*/  @!P1 LDG.E R17, desc[UR8][R24.64+0x1000] ;  /* 0x0010000818119981 */ /* 0x000f28000c1e1900 */
[----:B------:R-:W5:Y:S04]  /*04c0*/  @!P0 LDG.E R9, desc[UR8][R24.64+0x1800] ;  /* 0x0018000818098981 */ /* 0x000f68000c1e1900 */
[----:B------:R0:W5:Y:S01]  /*04d0*/  @!P6 LDG.E R11, desc[UR8][R24.64+0x2000] ;  /* 0x00200008180be981 */ /* 0x000162000c1e1900 */
[----:B------:R-:W-:-:S05]  /*04e0*/  IADD3 R18, P3, PT, R18, 0xa00, RZ ;  /* 0x00000a0012127810 */ /* 0x000fca0007f7e0ff */
[----:B------:R-:W-:Y:S01]  /*04f0*/  IMAD.X R22, RZ, RZ, R19, P3 ;  /* 0x000000ffff167224 */ /* 0x000fe200018e0613 */
[----:B------:R-:W-:Y:S01]  /*0500*/  ISETP.LT.U32.AND P3, PT, R18, R21, PT ;  /* 0x000000151200720c */ /* 0x000fe20003f61070 */
[----:B-1----:R-:W1:Y:S03]  /*0510*/  S2R R35, SR_CgaCtaId ;  /* 0x0000000000237919 */ /* 0x002e660000008800 */
[----:B------:R-:W-:-:S04]  /*0520*/  ISETP.LT.AND.EX P3, PT, R22, R23, PT, P3 ;  /* 0x000000171600720c */ /* 0x000fc80003f61330 */
[----:B------:R-:W-:-:S04]  /*0530*/  SEL R21, R18, R21, P3 ;  /* 0x0000001512157207 */ /* 0x000fc80001800000 */
[----:B------:R-:W-:Y:S01]  /*0540*/  IADD3 R33, PT, PT, R21, -R6, -R33 ;  /* 0x8000000615217210 */ /* 0x000fe20007ffe821 */
[----:B------:R-:W-:-:S04]  /*0550*/  IMAD R19, R5, 0x5, RZ ;  /* 0x0000000505137824 */ /* 0x000fc800078e02ff */
[----:B------:R-:W-:-:S05]  /*0560*/  IMAD.IADD R6, R33, 0x1, R4 ;  /* 0x0000000121067824 */ /* 0x000fca00078e0204 */
[----:B------:R-:W-:-:S04]  /*0570*/  VIMNMX R18, PT, PT, R6, R19, PT ;  /* 0x0000001306127248 */ /* 0x000fc80003fe0100 */
[C---:B------:R-:W-:Y:S01]  /*0580*/  ISETP.GE.AND P3, PT, R18.reuse, R33, PT ;  /* 0x000000211200720c */ /* 0x040fe20003f66270 */
[C---:B------:R-:W-:Y:S01]  /*0590*/  IMAD.IADD R21, R18.reuse, 0x1, -R33 ;  /* 0x0000000112157824 */ /* 0x040fe200078e0a21 */
[----:B0-----:R-:W-:Y:S02]  /*05a0*/  VIMNMX R24, PT, PT, R18, R4, PT ;  /* 0x0000000412187248 */ /* 0x001fe40003fe0100 */
[----:B------:R-:W-:Y:S02]  /*05b0*/  MOV R22, 0x400 ;  /* 0x0000040000167802 */ /* 0x000fe40000000f00 */
[----:B------:R-:W-:Y:S02]  /*05c0*/  SEL R21, R21, RZ, P3 ;  /* 0x000000ff15157207 */ /* 0x000fe40001800000 */
[----:B-1----:R-:W-:Y:S02]  /*05d0*/  LEA R22, R35, R22, 0x18 ;  /* 0x0000001623167211 */ /* 0x002fe400078ec0ff */
[----:B------:R-:W-:Y:S01]  /*05e0*/  ISETP.GE.AND P3, PT, R21, R24, PT ;  /* 0x000000181500720c */ /* 0x000fe20003f66270 */
[----:B------:R-:W-:-:S02]  /*05f0*/  @!P2 IMAD.U32 R14, RZ, RZ, UR10 ;  /* 0x0000000aff0eae24 */ /* 0x000fc4000f8e00ff */
[--C-:B------:R-:W-:Y:S02]  /*0600*/  IMAD R19, R5, 0x8, R22.reuse ;  /* 0x0000000805137824 */ /* 0x100fe400078e0216 */
[----:B------:R-:W-:Y:S02]  /*0610*/  @!P1 IMAD.U32 R16, RZ, RZ, UR10 ;  /* 0x0000000aff109e24 */ /* 0x000fe4000f8e00ff */
[----:B------:R-:W-:Y:S02]  /*0620*/  @!P0 IMAD.U32 R8, RZ, RZ, UR10 ;  /* 0x0000000aff088e24 */ /* 0x000fe4000f8e00ff */
[----:B------:R-:W-:Y:S01]  /*0630*/  IMAD R23, R4, 0x8, R22 ;  /* 0x0000000804177824 */ /* 0x000fe200078e0216 */
[----:B--2---:R0:W-:Y:S04]  /*0640*/  STS.64 [R19], R12 ;  /* 0x0000000c13007388 */ /* 0x0041e80000000a00 */
[----:B---3--:R0:W-:Y:S04]  /*0650*/  STS.64 [R19+0x1000], R14 ;  /* 0x0010000e13007388 */ /* 0x0081e80000000a00 */
[----:B----4-:R0:W-:Y:S04]  /*0660*/  STS.64 [R19+0x2000], R16 ;  /* 0x0020001013007388 */ /* 0x0101e80000000a00 */
[----:B-----5:R0:W-:Y:S04]  /*0670*/  STS.64 [R19+0x3000], R8 ;  /* 0x0030000813007388 */ /* 0x0201e80000000a00 */
[----:B------:R0:W-:Y:S01]  /*0680*/  STS.64 [R19+0x4000], R10 ;  /* 0x0040000a13007388 */ /* 0x0001e20000000a00 */
[----:B------:R-:W-:Y:S06]  /*0690*/  BAR.SYNC.DEFER_BLOCKING 0x0 ;  /* 0x0000000000007b1d */ /* 0x000fec0000010000 */
[----:B------:R-:W-:Y:S05]  /*06a0*/  @P3 BRA `(.L_x_2) ;  /* 0x0000000000383947 */ /* 0x000fea0003800000 */
.L_x_3:
[----:B0-----:R-:W-:-:S05]  /*06b0*/  IMAD.IADD R8, R24, 0x1, -R21 ;  /* 0x0000000118087824 */ /* 0x001fca00078e0a15 */
[----:B------:R-:W-:-:S04]  /*06c0*/  LEA.HI R8, R8, R8, RZ, 0x1 ;  /* 0x0000000808087211 */ /* 0x000fc800078f08ff */
[----:B------:R-:W-:-:S04]  /*06d0*/  LEA.HI.SX32 R9, R8, R21, 0x1f ;  /* 0x0000001508097211 */ /* 0x000fc800078ffaff */
[----:B------:R-:W-:Y:S01]  /*06e0*/  LOP3.LUT R11, RZ, R9, RZ, 0x33, !PT ;  /* 0x00000009ff0b7212 */ /* 0x000fe200078e33ff */
[----:B------:R-:W-:-:S04]  /*06f0*/  IMAD R8, R9, 0x8, R22 ;  /* 0x0000000809087824 */ /* 0x000fc800078e0216 */
[----:B------:R-:W-:Y:S02]  /*0700*/  IMAD.IADD R10, R18, 0x1, R11 ;  /* 0x00000001120a7824 */ /* 0x000fe400078e020b */
[----:B------:R-:W-:Y:S02]  /*0710*/  LDS R8, [R8+0x4] ;  /* 0x0000040008087984 */ /* 0x000fe40000000800 */
[----:B------:R-:W-:-:S05]  /*0720*/  IMAD R10, R10, 0x8, R23 ;  /* 0x000000080a0a7824 */ /* 0x000fca00078e0217 */
[----:B------:R-:W0:Y:S02]  /*0730*/  LDS R11, [R10] ;  /* 0x000000000a0b7984 */ /* 0x000e240000000800 */
[----:B0-----:R-:W-:-:S04]  /*0740*/  ISETP.NE.AND P3, PT, R11, R8, PT ;  /* 0x000000080b00720c */ /* 0x001fc80003f65270 */
[----:B------:R-:W-:-:S09]  /*0750*/  SEL R24, R9, R24, !P3 ;  /* 0x0000001809187207 */ /* 0x000fd20005800000 */
[----:B------:R-:W-:-:S05]  /*0760*/  @P3 VIADD R21, R9, 0x1 ;  /* 0x0000000109153836 */ /* 0x000fca0000000000 */
[----:B------:R-:W-:-:S13]  /*0770*/  ISETP.GE.AND P3, PT, R21, R24, PT ;  /* 0x000000181500720c */ /* 0x000fda0003f66270 */
[----:B------:R-:W-:Y:S05]  /*0780*/  @!P3 BRA `(.L_x_3) ;  /* 0xfffffffc00c8b947 */ /* 0x000fea000383ffff */
.L_x_2:
[----:B------:R-:W-:Y:S05]  /*0790*/  BSYNC.RECONVERGENT B0 ;  /* 0x0000000000007941 */ /* 0x000fea0003800200 */
.L_x_1:
[----:B------:R-:W-:Y:S01]  /*07a0*/  IMAD.IADD R3, R18, 0x1, -R21 ;  /* 0x0000000112037824 */ /* 0x000fe200078e0a15 */
[----:B------:R-:W-:Y:S01]  /*07b0*/  PLOP3.LUT P3, PT, PT, PT, PT, 0x8, 0x80 ;  /* 0x000000000080781c */ /* 0x000fe20003f6e170 */
[----:B------:R-:W-:Y:S01]  /*07c0*/  IMAD R22, R21, 0x8, R22 ;  /* 0x0000000815167824 */ /* 0x000fe200078e0216 */
[----:B------:R-:W1:Y:S01]  /*07d0*/  S2UR UR5, SR_CgaCtaId ;  /* 0x00000000000579c3 */ /* 0x000e620000008800 */
[C---:B------:R-:W-:Y:S01]  /*07e0*/  IMAD R23, R3.reuse, 0x8, R23 ;  /* 0x0000000803177824 */ /* 0x040fe200078e0217 */
[----:B------:R-:W-:Y:S01]  /*07f0*/  UMOV UR4, 0x400 ;  /* 0x0000040000047882 */ /* 0x000fe20000000000 */
[----:B------:R-:W-:Y:S01]  /*0800*/  IMAD.IADD R3, R3, 0x1, R4 ;  /* 0x0000000103037824 */ /* 0x000fe200078e0204 */
[----:B0-----:R-:W-:Y:S01]  /*0810*/  LDS.64 R10, [R22] ;  /* 0x00000000160a7984 */ /* 0x001fe20000000a00 */
[----:B------:R-:W-:Y:S01]  /*0820*/  VIADD R27, R21, 0x1 ;  /* 0x00000001151b7836 */ /* 0x000fe20000000000 */
[----:B------:R-:W-:Y:S01]  /*0830*/  P2R R19, PR, RZ, 0x2 ;  /* 0x00000002ff137803 */ /* 0x000fe20000000000 */
[C---:B------:R-:W-:Y:S01]  /*0840*/  VIADD R28, R3.reuse, 0x1 ;  /* 0x00000001031c7836 */ /* 0x040fe20000000000 */
[----:B------:R-:W0:Y:S01]  /*0850*/  LDS.64 R8, [R23] ;  /* 0x0000000017087984 */ /* 0x000e220000000a00 */
[----:B------:R-:W-:Y:S01]  /*0860*/  ISETP.GE.AND P4, PT, R3, R6, PT ;  /* 0x000000060300720c */ /* 0x000fe20003f86270 */
[----:B------:R-:W2:Y:S01]  /*0870*/  LDCU UR6, c[0x0][0x3b8] ;  /* 0x00007700ff0677ac */ /* 0x000ea20008000800 */
[----:B------:R-:W-:Y:S01]  /*0880*/  P2R R26, PR, RZ, 0x1 ;  /* 0x00000001ff1a7803 */ /* 0x000fe20000000000 */
[----:B-1----:R-:W-:Y:S01]  /*0890*/  ULEA UR4, UR5, UR4, 0x18 ;  /* 0x0000000405047291 */ /* 0x002fe2000f8ec0ff */
[----:B------:R-:W1:Y:S02]  /*08a0*/  LDCU UR5, c[0x0][0x398] ;  /* 0x00007300ff0577ac */ /* 0x000e640008000800 */
[----:B-1----:R-:W-:Y:S01]  /*08b0*/  VIADD R31, R2, UR5 ;  /* 0x00000005021f7c36 */ /* 0x002fe20008000000 */
[----:B------:R-:W-:-:S06]  /*08c0*/  UMOV UR5, 0x400 ;  /* 0x0000040000057882 */ /* 0x000fcc0000000000 */
[----:B0-----:R-:W-:-:S04]  /*08d0*/  @!P4 ISETP.NE.AND P5, PT, R8, R11, PT ;  /* 0x0000000b0800c20c */ /* 0x001fc80003fa5270 */
[----:B------:R-:W-:Y:S02]  /*08e0*/  @!P4 ISETP.GE.OR P3, PT, R21, R4, !P5 ;  /* 0x000000041500c20c */ /* 0x000fe40006f66670 */
[----:B------:R-:W-:Y:S02]  /*08f0*/  PLOP3.LUT P4, PT, PT, PT, PT, 0x8, 0x80 ;  /* 0x000000000080781c */ /* 0x000fe40003f8e170 */
[----:B------:R-:W-:Y:S02]  /*0900*/  SEL R12, R8, R10, P3 ;  /* 0x0000000a080c7207 */ /* 0x000fe40001800000 */
[----:B------:R-:W-:-:S07]  /*0910*/  SEL R13, R9, R11, P3 ;  /* 0x0000000b090d7207 */ /* 0x000fce0001800000 */
[----:B------:R-:W-:Y:S01]  /*0920*/  @P3 LDS.64 R8, [R23+0x8] ;  /* 0x0000080017083984 */ /* 0x000fe20000000a00 */
[----:B------:R-:W-:Y:S02]  /*0930*/  @!P3 IMAD.MOV R28, RZ, RZ, R3 ;  /* 0x000000ffff1cb224 */ /* 0x000fe400078e0203 */
[----:B------:R-:W-:Y:S01]  /*0940*/  @P3 IMAD.MOV R27, RZ, RZ, R21 ;  /* 0x000000ffff1b3224 */ /* 0x000fe200078e0215 */
[----:B------:R0:W1:Y:S01]  /*0950*/  @!P3 LDS.64 R10, [R22+0x8] ;  /* 0x00000800160ab984 */ /* 0x0000620000000a00 */
[----:B------:R-:W-:Y:S02]  /*0960*/  SEL R21, R3, R21, P3 ;  /* 0x0000001503157207 */ /* 0x000fe40001800000 */
[----:B------:R-:W-:Y:S01]  /*0970*/  ISETP.GE.AND P5, PT, R28, R6, PT ;  /* 0x000000061c00720c */ /* 0x000fe20003fa6270 */
[----:B------:R-:W-:Y:S01]  /*0980*/  VIADD R25, R27, 0x1 ;  /* 0x000000011b197836 */ /* 0x000fe20000000000 */
[----:B------:R-:W-:Y:S02]  /*0990*/  LOP3.LUT P3, RZ, R20, 0x1, RZ, 0xc0, !PT ;  /* 0x0000000114ff7812 */ /* 0x000fe4000786c0ff */
[----:B------:R-:W3:Y:S01]  /*09a0*/  S2R R20, SR_LANEID ;  /* 0x0000000000147919 */ /* 0x000ee20000000000 */
[----:B0-----:R-:W-:Y:S01]  /*09b0*/  VIADD R22, R28, 0x1 ;  /* 0x000000011c167836 */ /* 0x001fe20000000000 */
[----:B------:R-:W-:-:S07]  /*09c0*/  LEA R21, R21, UR4, 0x2 ;  /* 0x0000000415157c11 */ /* 0x000fce000f8e10ff */
[----:B-1----:R-:W-:-:S04]  /*09d0*/  @!P5 ISETP.NE.AND P6, PT, R8, R11, PT ;  /* 0x0000000b0800d20c */ /* 0x002fc80003fc5270 */
[----:B------:R-:W-:Y:S02]  /*09e0*/  @!P5 ISETP.GE.OR P4, PT, R27, R4, !P6 ;  /* 0x000000041b00d20c */ /* 0x000fe40007786670 */
[----:B------:R-:W-:Y:S02]  /*09f0*/  PLOP3.LUT P5, PT, PT, PT, PT, 0x8, 0x80 ;  /* 0x000000000080781c */ /* 0x000fe40003fae170 */
[----:B------:R-:W-:Y:S02]  /*0a00*/  SEL R14, R8, R10, P4 ;  /* 0x0000000a080e7207 */ /* 0x000fe40002000000 */
[----:B------:R-:W-:-:S07]  /*0a10*/  SEL R15, R9, R11, P4 ;  /* 0x0000000b090f7207 */ /* 0x000fce0002000000 */
[----:B------:R-:W-:Y:S01]  /*0a20*/  @P4 IMAD.MOV R25, RZ, RZ, R27 ;  /* 0x000000ffff194224 */ /* 0x000fe200078e021b */
[----:B------:R-:W-:Y:S01]  /*0a30*/  SEL R27, R28, R27, P4 ;  /* 0x0000001b1c1b7207 */ /* 0x000fe20002000000 */
[----:B------:R-:W-:Y:S02]  /*0a40*/  @!P4 IMAD.MOV R22, RZ, RZ, R28 ;  /* 0x000000ffff16c224 */ /* 0x000fe400078e021c */
[C---:B------:R-:W-:Y:S01]  /*0a50*/  VIADD R23, R25.reuse, 0x1 ;  /* 0x0000000119177836 */ /* 0x040fe20000000000 */
[----:B------:R-:W-:Y:S01]  /*0a60*/  @!P4 LEA R16, R25, UR4, 0x3 ;  /* 0x000000041910cc11 */ /* 0x000fe2000f8e18ff */
[C---:B------:R-:W-:Y:S01]  /*0a70*/  VIADD R24, R22.reuse, 0x1 ;  /* 0x0000000116187836 */ /* 0x040fe20000000000 */
[C---:B------:R-:W-:Y:S02]  /*0a80*/  @P4 LEA R17, R22.reuse, UR4, 0x3 ;  /* 0x0000000416114c11 */ /* 0x040fe4000f8e18ff */
[----:B------:R-:W-:Y:S01]  /*0a90*/  ISETP.GE.AND P6, PT, R22, R6, PT ;  /* 0x000000061600720c */ /* 0x000fe20003fc6270 */
[----:B------:R-:W-:Y:S01]  /*0aa0*/  @!P4 LDS.64 R10, [R16] ;  /* 0x00000000100ac984 */ /* 0x000fe20000000a00 */
[----:B------:R-:W-:-:S03]  /*0ab0*/  LEA R27, R27, UR4, 0x2 ;  /* 0x000000041b1b7c11 */ /* 0x000fc6000f8e10ff */
[----:B------:R-:W0:Y:S08]  /*0ac0*/  @P4 LDS.64 R8, [R17] ;  /* 0x0000000011084984 */ /* 0x000e300000000a00 */
[----:B0-----:R-:W-:-:S04]  /*0ad0*/  @!P6 ISETP.NE.AND P1, PT, R8, R11, PT ;  /* 0x0000000b0800e20c */ /* 0x001fc80003f25270 */
[----:B------:R-:W-:Y:S02]  /*0ae0*/  @!P6 ISETP.GE.OR P5, PT, R25, R4, !P1 ;  /* 0x000000041900e20c */ /* 0x000fe40004fa6670 */
[----:B------:R-:W-:Y:S02]  /*0af0*/  PLOP3.LUT P6, PT, PT, PT, PT, 0x8, 0x80 ;  /* 0x000000000080781c */ /* 0x000fe40003fce170 */
[----:B------:R-:W-:Y:S02]  /*0b00*/  SEL R16, R8, R10, P5 ;  /* 0x0000000a08107207 */ /* 0x000fe40002800000 */
[----:B------:R-:W-:-:S07]  /*0b10*/  SEL R17, R9, R11, P5 ;  /* 0x0000000b09117207 */ /* 0x000fce0002800000 */
[----:B------:R-:W-:Y:S02]  /*0b20*/  @P5 IMAD.MOV R23, RZ, RZ, R25 ;  /* 0x000000ffff175224 */ /* 0x000fe400078e0219 */
[----:B------:R-:W-:Y:S01]  /*0b30*/  @!P5 IMAD.MOV R24, RZ, RZ, R22 ;  /* 0x000000ffff18d224 */ /* 0x000fe200078e0216 */
[----:B------:R-:W-:Y:S02]  /*0b40*/  SEL R22, R22, R25, P5 ;  /* 0x0000001916167207 */ /* 0x000fe40002800000 */
[----:B------:R-:W-:Y:S02]  /*0b50*/  @!P5 LEA R29, R23, UR4, 0x3 ;  /* 0x00000004171ddc11 */ /* 0x000fe4000f8e18ff */
[C---:B------:R-:W-:Y:S02]  /*0b60*/  @P5 LEA R32, R24.reuse, UR4, 0x3 ;  /* 0x0000000418205c11 */ /* 0x040fe4000f8e18ff */
[----:B------:R-:W-:Y:S01]  /*0b70*/  ISETP.GE.AND P1, PT, R24, R6, PT ;  /* 0x000000061800720c */ /* 0x000fe20003f26270 */
[----:B------:R0:W-:Y:S01]  /*0b80*/  @!P5 LDS.64 R10, [R29] ;  /* 0x000000001d0ad984 */ /* 0x0001e20000000a00 */
[----:B------:R-:W-:-:S03]  /*0b90*/  LEA R22, R22, UR4, 0x2 ;  /* 0x0000000416167c11 */ /* 0x000fc6000f8e10ff */
[----:B------:R-:W1:Y:S01]  /*0ba0*/  @P5 LDS.64 R8, [R32] ;  /* 0x0000000020085984 */ /* 0x000e620000000a00 */
[----:B0-----:R-:W-:-:S07]  /*0bb0*/  VIADD R29, R24, 0x1 ;  /* 0x00000001181d7836 */ /* 0x001fce0000000000 */
[----:B-1----:R-:W-:-:S04]  /*0bc0*/  @!P1 ISETP.NE.AND P0, PT, R8, R11, PT ;  /* 0x0000000b0800920c */ /* 0x002fc80003f05270 */
[-C--:B------:R-:W-:Y:S02]  /*0bd0*/  @!P1 ISETP.GE.OR P6, PT, R23, R4.reuse, !P0 ;  /* 0x000000041700920c */ /* 0x080fe400047c6670 */
[----:B------:R-:W-:Y:S01]  /*0be0*/  ISETP.NE.AND P1, PT, R19, RZ, PT ;  /* 0x000000ff1300720c */ /* 0x000fe20003f25270 */
[----:B------:R-:W-:Y:S01]  /*0bf0*/  IMAD.WIDE.U32 R18, R0, 0xa00, RZ ;  /* 0x00000a0000127825 */ /* 0x000fe200078e00ff */
[----:B------:R-:W-:Y:S02]  /*0c00*/  ISETP.GE.AND P0, PT, R5, R4, PT ;  /* 0x000000040500720c */ /* 0x000fe40003f06270 */
[----:B------:R-:W-:Y:S02]  /*0c10*/  SEL R3, R9, R11, P6 ;  /* 0x0000000b09037207 */ /* 0x000fe40003000000 */
[----:B--2---:R-:W-:Y:S01]  /*0c20*/  IADD3 R33, PT, PT, R18, UR6, -R2 ;  /* 0x0000000612217c10 */ /* 0x004fe2000fffe802 */
[----:B------:R-:W0:Y:S01]  /*0c30*/  S2UR UR6, SR_CgaCtaId ;  /* 0x00000000000679c3 */ /* 0x000e220000008800 */
[----:B------:R-:W-:-:S03]  /*0c40*/  SEL R2, R8, R10, P6 ;  /* 0x0000000a08027207 */ /* 0x000fc60003000000 */
[----:B------:R-:W-:Y:S02]  /*0c50*/  IMAD.IADD R30, R33, 0x1, -R4 ;  /* 0x00000001211e7824 */ /* 0x000fe400078e0a04 */
[----:B------:R-:W-:-:S03]  /*0c60*/  @!P6 IMAD.MOV R29, RZ, RZ, R24 ;  /* 0x000000ffff1de224 */ /* 0x000fc600078e0218 */
[-C--:B------:R-:W-:Y:S02]  /*0c70*/  SEL R0, R31, R30.reuse, !P0 ;  /* 0x0000001e1f007207 */ /* 0x080fe40004000000 */
[----:B------:R-:W-:Y:S01]  /*0c80*/  ISETP.NE.AND P0, PT, R26, RZ, PT ;  /* 0x000000ff1a00720c */ /* 0x000fe20003f05270 */
[----:B------:R-:W-:Y:S01]  /*0c90*/  VIADD R26, R23, 0x1 ;  /* 0x00000001171a7836 */ /* 0x000fe20000000000 */
[----:B------:R-:W-:Y:S01]  /*0ca0*/  @P6 LEA R35, R29, UR4, 0x3 ;  /* 0x000000041d236c11 */ /* 0x000fe2000f8e18ff */
[----:B------:R-:W-:Y:S01]  /*0cb0*/  @P6 IMAD.MOV R26, RZ, RZ, R23 ;  /* 0x000000ffff1a6224 */ /* 0x000fe200078e0217 */
[----:B------:R-:W-:Y:S01]  /*0cc0*/  SEL R32, R31, R30, !P1 ;  /* 0x0000001e1f207207 */ /* 0x000fe20004800000 */
[----:B------:R-:W-:Y:S01]  /*0cd0*/  IMAD.IADD R0, R0, 0x1, R5 ;  /* 0x0000000100007824 */ /* 0x000fe200078e0205 */
[----:B------:R-:W-:Y:S01]  /*0ce0*/  ISETP.GE.AND P1, PT, R29, R6, PT ;  /* 0x000000061d00720c */ /* 0x000fe20003f26270 */
[----:B------:R1:W-:Y:S01]  /*0cf0*/  @P6 LDS.64 R8, [R35] ;  /* 0x0000000023086984 */ /* 0x0003e20000000a00 */
[----:B------:R-:W-:Y:S01]  /*0d00*/  @!P6 LEA R34, R26, UR4, 0x3 ;  /* 0x000000041a22ec11 */ /* 0x000fe2000f8e18ff */
[----:B------:R-:W-:Y:S01]  /*0d10*/  VIADD R6, R5, 0x200 ;  /* 0x0000020005067836 */ /* 0x000fe20000000000 */
[----:B------:R-:W-:-:S02]  /*0d20*/  SEL R36, R31, R30, !P3 ;  /* 0x0000001e1f247207 */ /* 0x000fc40005800000 */
[CC--:B------:R-:W-:Y:S01]  /*0d30*/  SEL R33, R31.reuse, R30.reuse, !P2 ;  /* 0x0000001e1f217207 */ /* 0x0c0fe20005000000 */
[----:B------:R-:W2:Y:S01]  /*0d40*/  @!P6 LDS.64 R10, [R34] ;  /* 0x00000000220ae984 */ /* 0x000ea20000000a00 */
[----:B------:R-:W-:Y:S01]  /*0d50*/  SEL R30, R31, R30, !P0 ;  /* 0x0000001e1f1e7207 */ /* 0x000fe20004000000 */
[----:B0-----:R-:W-:Y:S01]  /*0d60*/  ULEA UR5, UR6, UR5, 0x18 ;  /* 0x0000000506057291 */ /* 0x001fe2000f8ec0ff */
[----:B------:R-:W-:Y:S01]  /*0d70*/  SHF.R.U32.HI R31, RZ, 0x5, R5 ;  /* 0x00000005ff1f7819 */ /* 0x000fe20000011605 */
[----:B------:R-:W-:Y:S01]  /*0d80*/  IMAD.IADD R6, R6, 0x1, R33 ;  /* 0x0000000106067824 */ /* 0x000fe200078e0221 */
[----:B------:R-:W-:Y:S01]  /*0d90*/  BAR.SYNC.DEFER_BLOCKING 0x0 ;  /* 0x0000000000007b1d */ /* 0x000fe20000010000 */
[----:B------:R-:W-:Y:S01]  /*0da0*/  PLOP3.LUT P0, PT, PT, PT, PT, 0x8, 0x80 ;  /* 0x000000000080781c */ /* 0x000fe20003f0e170 */
[----:B-1----:R-:W-:Y:S01]  /*0db0*/  VIADD R35, R5, 0x600 ;  /* 0x0000060005237836 */ /* 0x002fe20000000000 */
[----:B------:R-:W-:Y:S01]  /*0dc0*/  SEL R23, R24, R23, P6 ;  /* 0x0000001718177207 */ /* 0x000fe20003000000 */
[----:B---3--:R-:W-:Y:S01]  /*0dd0*/  IMAD R31, R31, 0x20, R20 ;  /* 0x000000201f1f7824 */ /* 0x008fe200078e0214 */
[----:B------:R-:W-:Y:S01]  /*0de0*/  LOP3.LUT R33, R5, 0x400, RZ, 0xfc, !PT ;  /* 0x0000040005217812 */ /* 0x000fe200078efcff */
[----:B------:R-:W-:Y:S01]  /*0df0*/  IMAD.IADD R7, R7, 0x1, R36 ;  /* 0x0000000107077824 */ /* 0x000fe200078e0224 */
[----:B------:R-:W-:Y:S01]  /*0e00*/  LEA R23, R23, UR4, 0x2 ;  /* 0x0000000417177c11 */ /* 0x000fe2000f8e10ff */
[----:B------:R-:W-:-:S02]  /*0e10*/  IMAD R31, R31, 0x5, RZ ;  /* 0x000000051f1f7824 */ /* 0x000fc400078e02ff */
[----:B------:R-:W-:Y:S02]  /*0e20*/  IMAD.IADD R28, R33, 0x1, R32 ;  /* 0x00000001211c7824 */ /* 0x000fe400078e0220 */
[----:B------:R-:W-:Y:S01]  /*0e30*/  IMAD.IADD R30, R35, 0x1, R30 ;  /* 0x00000001231e7824 */ /* 0x000fe200078e021e */
[----:B------:R-:W-:Y:S01]  /*0e40*/  LEA R24, R31, UR4, 0x3 ;  /* 0x000000041f187c11 */ /* 0x000fe2000f8e18ff */
[----:B------:R-:W-:-:S05]  /*0e50*/  IMAD R20, R20, -0x4, R31 ;  /* 0xfffffffc14147824 */ /* 0x000fca00078e021f */
[----:B------:R-:W-:Y:S01]  /*0e60*/  LEA R20, R20, UR4, 0x2 ;  /* 0x0000000414147c11 */ /* 0x000fe2000f8e10ff */
[----:B------:R-:W-:Y:S04]  /*0e70*/  STS.64 [R24], R12 ;  /* 0x0000000c18007388 */ /* 0x000fe80000000a00 */
[----:B------:R-:W-:Y:S04]  /*0e80*/  STS.64 [R24+0x8], R14 ;  /* 0x0000080e18007388 */ /* 0x000fe80000000a00 */
[----:B------:R-:W-:Y:S01]  /*0e90*/  STS.64 [R24+0x10], R16 ;  /* 0x0000101018007388 */ /* 0x000fe20000000a00 */
[----:B--2---:R-:W-:-:S03]  /*0ea0*/  @!P1 ISETP.NE.AND P2, PT, R8, R11, PT ;  /* 0x0000000b0800920c */ /* 0x004fc60003f45270 */
[----:B------:R-:W-:Y:S01]  /*0eb0*/  STS.64 [R24+0x18], R2 ;  /* 0x0000180218007388 */ /* 0x000fe20000000a00 */
[----:B------:R-:W-:Y:S02]  /*0ec0*/  @!P1 ISETP.GE.OR P0, PT, R26, R4, !P2 ;  /* 0x000000041a00920c */ /* 0x000fe40005706670 */
[----:B------:R-:W-:Y:S02]  /*0ed0*/  LEA R4, R5, UR5, 0x3 ;  /* 0x0000000505047c11 */ /* 0x000fe4000f8e18ff */
[----:B------:R-:W-:Y:S02]  /*0ee0*/  SEL R8, R8, R10, P0 ;  /* 0x0000000a08087207 */ /* 0x000fe40000000000 */
[----:B------:R-:W-:Y:S01]  /*0ef0*/  SEL R9, R9, R11, P0 ;  /* 0x0000000b09097207 */ /* 0x000fe20000000000 */
[----:B------:R-:W-:Y:S01]  /*0f00*/  IMAD R11, R5, -0x4, R4 ;  /* 0xfffffffc050b7824 */ /* 0x000fe200078e0204 */
[----:B------:R-:W-:-:S03]  /*0f10*/  SEL R26, R29, R26, P0 ;  /* 0x0000001a1d1a7207 */ /* 0x000fc60000000000 */
[----:B------:R0:W-:Y:S01]  /*0f20*/  STS.64 [R24+0x20], R8 ;  /* 0x0000200818007388 */ /* 0x0001e20000000a00 */
[----:B------:R-:W-:Y:S01]  /*0f30*/  NOP ;  /* 0x0000000000007918 */ /* 0x000fe20000000000 */
[----:B------:R-:W-:Y:S01]  /*0f40*/  BAR.SYNC.DEFER_BLOCKING 0x0 ;  /* 0x0000000000007b1d */ /* 0x000fe20000010000 */
[----:B------:R-:W-:Y:S01]  /*0f50*/  LEA R26, R26, UR4, 0x2 ;  /* 0x000000041a1a7c11 */ /* 0x000fe2000f8e10ff */
[----:B0-----:R-:W-:-:S04]  /*0f60*/  IMAD R24, R31, -0x4, R24 ;  /* 0xfffffffc1f187824 */ /* 0x001fc800078e0218 */
[----:B------:R-:W0:Y:S01]  /*0f70*/  LDCU.64 UR4, c[0x0][0x3d8] ;  /* 0x00007b00ff0477ac */ /* 0x000e220008000a00 */
[----:B------:R1:W-:Y:S04]  /*0f80*/  STS [R11], R0 ;  /* 0x000000000b007388 */ /* 0x0003e80000000800 */
[----:B------:R-:W-:Y:S04]  /*0f90*/  STS [R11+0x800], R6 ;  /* 0x000800060b007388 */ /* 0x000fe80000000800 */
[----:B------:R-:W-:Y:S01]  /*0fa0*/  STS [R11+0x1000], R28 ;  /* 0x0010001c0b007388 */ /* 0x000fe20000000800 */
[----:B-1----:R-:W-:-:S03]  /*0fb0*/  LOP3.LUT R0, R5, 0x3e0, RZ, 0xc0, !PT ;  /* 0x000003e005007812 */ /* 0x002fc600078ec0ff */
[----:B------:R-:W-:Y:S01]  /*0fc0*/  STS [R11+0x1800], R30 ;  /* 0x0018001e0b007388 */ /* 0x000fe20000000800 */
[----:B------:R-:W-:Y:S01]  /*0fd0*/  LOP3.LUT R5, R5, 0x1f, RZ, 0xc0, !PT ;  /* 0x0000001f05057812 */ /* 0x000fe200078ec0ff */
[----:B------:R-:W-:Y:S02]  /*0fe0*/  IMAD R3, R0, 0x5, RZ ;  /* 0x0000000500037824 */ /* 0x000fe400078e02ff */
[----:B------:R-:W-:Y:S01]  /*0ff0*/  STS [R11+0x2000], R7 ;  /* 0x002000070b007388 */ /* 0x000fe20000000800 */
[----:B------:R-:W-:Y:S02]  /*1000*/  BAR.SYNC.DEFER_BLOCKING 0x0 ;  /* 0x0000000000007b1d */ /* 0x000fe40000010000 */
[----:B------:R-:W-:-:S04]  /*1010*/  IADD3 R3, P0, P1, R3, R18, R5 ;  /* 0x0000001203037210 */ /* 0x000fc8000791e005 */
[----:B------:R-:W-:Y:S02]  /*1020*/  IADD3.X R18, PT, PT, RZ, R19, RZ, P0, P1 ;  /* 0x00000013ff127210 */ /* 0x000fe400007e24ff */
[----:B0-----:R-:W-:-:S04]  /*1030*/  LEA R2, P0, R3, UR4, 0x2 ;  /* 0x0000000403027c11 */ /* 0x001fc8000f8010ff */
[----:B------:R-:W-:Y:S01]  /*1040*/  LEA.HI.X R3, R3, UR5, R18, 0x2, P0 ;  /* 0x0000000503037c11 */ /* 0x000fe200080f1412 */
[----:B------:R-:W0:Y:S04]  /*1050*/  LDS R21, [R21] ;  /* 0x0000000015157984 */ /* 0x000e280000000800 */
[----:B------:R-:W1:Y:S04]  /*1060*/  LDS R27, [R27] ;  /* 0x000000001b1b7984 */ /* 0x000e680000000800 */
[----:B------:R-:W2:Y:S04]  /*1070*/  LDS R22, [R22] ;  /* 0x0000000016167984 */ /* 0x000ea80000000800 */
[----:B------:R-:W3:Y:S04]  /*1080*/  LDS R23, [R23] ;  /* 0x0000000017177984 */ /* 0x000ee80000000800 */
[----:B------:R-:W4:Y:S01]  /*1090*/  LDS R26, [R26] ;  /* 0x000000001a1a7984 */ /* 0x000f220000000800 */
[----:B------:R-:W-:Y:S06]  /*10a0*/  BAR.SYNC.DEFER_BLOCKING 0x0 ;  /* 0x0000000000007b1d */ /* 0x000fec0000010000 */
[----:B0-----:R-:W-:Y:S04]  /*10b0*/  STS [R24], R21 ;  /* 0x0000001518007388 */ /* 0x001fe80000000800 */
[----:B-1----:R-:W-:Y:S04]  /*10c0*/  STS [R24+0x4], R27 ;  /* 0x0000041b18007388 */ /* 0x002fe80000000800 */
[----:B--2---:R-:W-:Y:S04]  /*10d0*/  STS [R24+0x8], R22 ;  /* 0x0000081618007388 */ /* 0x004fe80000000800 */
[----:B---3--:R-:W-:Y:S04]  /*10e0*/  STS [R24+0xc], R23 ;  /* 0x00000c1718007388 */ /* 0x008fe80000000800 */
[----:B----4-:R-:W-:Y:S01]  /*10f0*/  STS [R24+0x10], R26 ;  /* 0x0000101a18007388 */ /* 0x010fe20000000800 */
[----:B------:R-:W-:-:S03]  /*1100*/  NOP ;  /* 0x0000000000007918 */ /* 0x000fc60000000000 */
[----:B------:R-:W0:Y:S04]  /*1110*/  LDS R7, [R20] ;  /* 0x0000000014077984 */ /* 0x000e280000000800 */
[----:B------:R-:W1:Y:S04]  /*1120*/  LDS R9, [R20+0x80] ;  /* 0x0000800014097984 */ /* 0x000e680000000800 */
[----:B------:R-:W2:Y:S04]  /*1130*/  LDS R11, [R20+0x100] ;  /* 0x00010000140b7984 */ /* 0x000ea80000000800 */
[----:B------:R-:W3:Y:S04]  /*1140*/  LDS R13, [R20+0x180] ;  /* 0x00018000140d7984 */ /* 0x000ee80000000800 */
[----:B------:R-:W4:Y:S04]  /*1150*/  LDS R15, [R20+0x200] ;  /* 0x00020000140f7984 */ /* 0x000f280000000800 */
[----:B0-----:R-:W-:Y:S04]  /*1160*/  STG.E desc[UR8][R2.64], R7 ;  /* 0x0000000702007986 */ /* 0x001fe8000c101908 */
[----:B-1----:R-:W-:Y:S04]  /*1170*/  STG.E desc[UR8][R2.64+0x80], R9 ;  /* 0x0000800902007986 */ /* 0x002fe8000c101908 */
[----:B--2---:R-:W-:Y:S04]  /*1180*/  STG.E desc[UR8][R2.64+0x100], R11 ;  /* 0x0001000b02007986 */ /* 0x004fe8000c101908 */
[----:B---3--:R-:W-:Y:S04]  /*1190*/  STG.E desc[UR8][R2.64+0x180], R13 ;  /* 0x0001800d02007986 */ /* 0x008fe8000c101908 */
[----:B----4-:R-:W-:Y:S01]  /*11a0*/  STG.E desc[UR8][R2.64+0x200], R15 ;  /* 0x0002000f02007986 */ /* 0x010fe2000c101908 */
[----:B------:R-:W-:Y:S05]  /*11b0*/  EXIT ;  /* 0x000000000000794d */ /* 0x000fea0003800000 */
.L_x_0:
[----:B------:R-:W0:Y:S01]  /*11c0*/  LDC.64 R2, c[0x0][0x3e8] ;  /* 0x0000fa00ff027b82 */ /* 0x000e220000000a00 */
[----:B------:R-:W1:Y:S01]  /*11d0*/  S2R R17, SR_TID.X ;  /* 0x0000000000117919 */ /* 0x000e620000002100 */
[----:B------:R-:W2:Y:S01]  /*11e0*/  LDCU.64 UR4, c[0x0][0x390] ;  /* 0x00007200ff0477ac */ /* 0x000ea20008000a00 */
[----:B------:R-:W3:Y:S01]  /*11f0*/  S2R R11, SR_CgaCtaId ;  /* 0x00000000000b7919 */ /* 0x000ee20000008800 */
[----:B------:R-:W4:Y:S01]  /*1200*/  LDCU.64 UR6, c[0x0][0x3a8] ;  /* 0x00007500ff0677ac */ /* 0x000f220008000a00 */
[----:B------:R-:W5:Y:S01]  /*1210*/  LDCU.64 UR12, c[0x0][0x3b0] ;  /* 0x00007600ff0c77ac */ /* 0x000f620008000a00 */
[----:B0-----:R-:W-:-:S05]  /*1220*/  IMAD.WIDE.U32 R6, R0, 0x8, R2 ;  /* 0x0000000800067825 */ /* 0x001fca00078e0002 */
[----:B------:R-:W2:Y:S04]  /*1230*/  LDG.E R9, desc[UR8][R6.64+0x8] ;  /* 0x0000080806097981 */ /* 0x000ea8000c1e1900 */
[----:B------:R-:W2:Y:S01]  /*1240*/  LDG.E.64 R4, desc[UR8][R6.64] ;  /* 0x0000000806047981 */ /* 0x000ea2000c1e1b00 */
[----:B------:R-:W-:Y:S01]  /*1250*/  IMAD.WIDE.U32 R2, R0, 0xa00, RZ ;  /* 0x00000a0000027825 */ /* 0x000fe200078e00ff */
[----:B------:R-:W-:Y:S01]  /*1260*/  MOV R0, 0x400 ;  /* 0x0000040000007802 */ /* 0x000fe20000000f00 */
[----:B------:R-:W-:Y:S01]  /*1270*/  BSSY.RECONVERGENT B0, `(.L_x_4) ;  /* 0x0000031000007945 */ /* 0x000fe20003800200 */
[C---:B-1----:R-:W-:Y:S01]  /*1280*/  LOP3.LUT R27, R17.reuse, 0x400, RZ, 0xfc, !PT ;  /* 0x00000400111b7812 */ /* 0x042fe200078efcff */
[----:B------:R-:W-:Y:S01]  /*1290*/  VIADD R29, R17, 0x600 ;  /* 0x00000600111d7836 */ /* 0x000fe20000000000 */
[----:B------:R-:W-:-:S02]  /*12a0*/  IADD3 R8, P1, PT, R2, 0xa00, RZ ;  /* 0x00000a0002087810 */ /* 0x000fc40007f3e0ff */
[----:B---3--:R-:W-:Y:S02]  /*12b0*/  LEA R0, R11, R0, 0x18 ;  /* 0x000000000b007211 */ /* 0x008fe400078ec0ff */
[----:B------:R-:W-:Y:S01]  /*12c0*/  ISETP.LT.U32.AND P0, PT, R8, R21, PT ;  /* 0x000000150800720c */ /* 0x000fe20003f01070 */
[----:B------:R-:W-:Y:S01]  /*12d0*/  IMAD.X R10, RZ, RZ, R3, P1 ;  /* 0x000000ffff0a7224 */ /* 0x000fe200008e0603 */
[----:B------:R-:W-:-:S04]  /*12e0*/  LOP3.LUT R19, R17, 0x800, RZ, 0xfc, !PT ;  /* 0x0000080011137812 */ /* 0x000fc800078efcff */
[----:B------:R-:W-:Y:S01]  /*12f0*/  ISETP.LT.AND.EX P0, PT, R10, R23, PT, P0 ;  /* 0x000000170a00720c */ /* 0x000fe20003f01300 */
[----:B------:R-:W-:-:S03]  /*1300*/  VIADD R23, R17, 0x200 ;  /* 0x0000020011177836 */ /* 0x000fc60000000000 */
[----:B------:R-:W-:Y:S01]  /*1310*/  SEL R21, R8, R21, P0 ;  /* 0x0000001508157207 */ /* 0x000fe20000000000 */
[----:B--2---:R-:W-:Y:S01]  /*1320*/  IMAD.IADD R18, R9, 0x1, -R4 ;  /* 0x0000000109127824 */ /* 0x004fe200078e0a04 */
[----:B------:R-:W-:Y:S02]  /*1330*/  IADD3 R12, P2, PT, R4, R17, RZ ;  /* 0x00000011040c7210 */ /* 0x000fe40007f5e0ff */
[----:B------:R-:W-:Y:S01]  /*1340*/  IADD3 R14, P1, PT, R2, -R4, RZ ;  /* 0x80000004020e7210 */ /* 0x000fe20007f3e0ff */
[----:B------:R-:W-:Y:S02]  /*1350*/  IMAD.IADD R6, R17, 0x1, -R18 ;  /* 0x0000000111067824 */ /* 0x000fe400078e0a12 */
[----:B------:R-:W-:-:S03]  /*1360*/  IMAD.X R13, RZ, RZ, R5, P2 ;  /* 0x000000ffff0d7224 */ /* 0x000fc600010e0605 */
[----:B------:R-:W-:Y:S02]  /*1370*/  SHF.R.S32.HI R7, RZ, 0x1f, R6 ;  /* 0x0000001fff077819 */ /* 0x000fe40000011406 */
[-C--:B------:R-:W-:Y:S02]  /*1380*/  IADD3 R10, P3, PT, R6, R14.reuse, RZ ;  /* 0x0000000e060a7210 */ /* 0x080fe40007f7e0ff */
[----:B------:R-:W-:Y:S02]  /*1390*/  LEA R6, P2, R12, UR4, 0x2 ;  /* 0x000000040c067c11 */ /* 0x000fe4000f8410ff */
[----:B------:R-:W-:Y:S01]  /*13a0*/  IADD3.X R11, PT, PT, R7, R3, ~R5, P3, P1 ;  /* 0x00000003070b7210 */ /* 0x000fe20001fe2c05 */
[----:B------:R-:W-:Y:S01]  /*13b0*/  IMAD.SHL.U32 R8, R10, 0x4, RZ ;  /* 0x000000040a087824 */ /* 0x000fe200078e00ff */
[----:B------:R-:W-:Y:S02]  /*13c0*/  LEA.HI.X R7, R12, UR5, R13, 0x2, P2 ;  /* 0x000000050c077c11 */ /* 0x000fe400090f140d */
[----:B------:R-:W-:Y:S01]  /*13d0*/  IADD3 R12, PT, PT, R21, -R14, -R9 ;  /* 0x8000000e150c7210 */ /* 0x000fe20007ffe809 */
[----:B------:R-:W-:Y:S01]  /*13e0*/  IMAD R21, R17, 0x5, RZ ;  /* 0x0000000511157824 */ /* 0x000fe200078e02ff */
[----:B------:R-:W-:-:S02]  /*13f0*/  SHF.L.U64.HI R9, R10, 0x2, R11 ;  /* 0x000000020a097819 */ /* 0x000fc4000001020b */
[----:B------:R-:W-:Y:S02]  /*1400*/  CS2R R14, SRZ ;  /* 0x00000000000e7805 */ /* 0x000fe4000001ff00 */
[----:B----4-:R-:W-:Y:S01]  /*1410*/  IADD3 R10, P0, PT, R8, UR6, RZ ;  /* 0x00000006080a7c10 */ /* 0x010fe2000ff1e0ff */
[----:B------:R-:W-:Y:S01]  /*1420*/  IMAD.IADD R20, R18, 0x1, R12 ;  /* 0x0000000112147824 */ /* 0x000fe200078e020c */
[----:B-----5:R-:W-:Y:S02]  /*1430*/  IADD3 R8, P1, PT, R8, UR12, RZ ;  /* 0x0000000c08087c10 */ /* 0x020fe4000ff3e0ff */
[----:B------:R-:W-:Y:S02]  /*1440*/  IADD3.X R11, PT, PT, R9, UR7, RZ, P0, !PT ;  /* 0x00000007090b7c10 */ /* 0x000fe400087fe4ff */
[-C--:B------:R-:W-:Y:S02]  /*1450*/  ISETP.GE.AND P5, PT, R17, R20.reuse, PT ;  /* 0x000000141100720c */ /* 0x080fe40003fa6270 */
[----:B------:R-:W-:-:S02]  /*1460*/  VIMNMX R21, PT, PT, R21, R20, PT ;  /* 0x0000001415157248 */ /* 0x000fc40003fe0100 */
[----:B------:R-:W-:Y:S02]  /*1470*/  IADD3.X R9, PT, PT, R9, UR13, RZ, P1, !PT ;  /* 0x0000000d09097c10 */ /* 0x000fe40008ffe4ff */
[C---:B------:R-:W-:Y:S01]  /*1480*/  ISETP.GE.AND P0, PT, R21.reuse, R12, PT ;  /* 0x0000000c1500720c */ /* 0x040fe20003f06270 */
[----:B------:R-:W-:Y:S01]  /*1490*/  IMAD.IADD R12, R21, 0x1, -R12 ;  /* 0x00000001150c7824 */ /* 0x000fe200078e0a0c */
[----:B------:R-:W-:Y:S02]  /*14a0*/  VIMNMX R24, PT, PT, R18, R21, PT ;  /* 0x0000001512187248 */ /* 0x000fe40003fe0100 */
[----:B------:R-:W-:Y:S02]  /*14b0*/  ISETP.GE.AND P4, PT, R23, R20, PT ;  /* 0x000000141700720c */ /* 0x000fe40003f86270 */
[----:B------:R-:W-:Y:S02]  /*14c0*/  SEL R25, R12, RZ, P0 ;  /* 0x000000ff0c197207 */ /* 0x000fe40000000000 */
[----:B------:R-:W-:-:S02]  /*14d0*/  CS2R R12, SRZ ;  /* 0x00000000000c7805 */ /* 0x000fc4000001ff00 */
[-C--:B------:R-:W-:Y:S02]  /*14e0*/  ISETP.GE.AND P0, PT, R27, R20.reuse, PT ;  /* 0x000000141b00720c */ /* 0x080fe40003f06270 */
[-C--:B------:R-:W-:Y:S02]  /*14f0*/  ISETP.GE.AND P1, PT, R29, R20.reuse, PT ;  /* 0x000000141d00720c */ /* 0x080fe40003f26270 */
[----:B------:R-:W-:Y:S02]  /*1500*/  ISETP.GE.AND P2, PT, R19, R20, PT ;  /* 0x000000141300720c */ /* 0x000fe40003f46270 */
[----:B------:R-:W-:Y:S01]  /*1510*/  ISETP.GE.AND P3, PT, R25, R24, PT ;  /* 0x000000181900720c */ /* 0x000fe20003f66270 */
[----:B------:R-:W-:-:S12]  /*1520*/  @P5 BRA `(.L_x_5) ;  /* 0x0000000000145947 */ /* 0x000fd80003800000 */
[----:B------:R-:W-:-:S13]  /*1530*/  ISETP.GE.AND P5, PT, R17, R18, PT ;  /* 0x000000121100720c */ /* 0x000fda0003fa6270 */
[----:B------:R0:W5:Y:S01]  /*1540*/  @!P5 LDG.E R13, desc[UR8][R6.64] ;  /* 0x00000008060dd981 */ /* 0x000162000c1e1900 */
[----:B------:R-:W-:-:S06]  /*1550*/  @!P5 IMAD.U32 R12, RZ, RZ, UR10 ;  /* 0x0000000aff0cde24 */ /* 0x000fcc000f8e00ff */
[----:B------:R0:W5:Y:S04]  /*1560*/  @P5 LDG.E R12, desc[UR8][R10.64] ;  /* 0x000000080a0c5981 */ /* 0x000168000c1e1900 */
[----:B------:R0:W5:Y:S02]  /*1570*/  @P5 LDG.E R13, desc[UR8][R8.64] ;  /* 0x00000008080d5981 */ /* 0x000164000c1e1900 */
.L_x_5:
[----:B------:R-:W-:Y:S05]  /*1580*/  BSYNC.RECONVERGENT B0 ;  /* 0x0000000000007941 */ /* 0x000fea0003800200 */
.L_x_4:
[----:B------:R-:W-:Y:S04]  /*1590*/  BSSY.RECONVERGENT B0, `(.L_x_6) ;  /* 0x0000007000007945 */ /* 0x000fe80003800200 */
[----:B------:R-:W-:Y:S05]  /*15a0*/  @P4 BRA `(.L_x_7) ;  /* 0x0000000000144947 */ /* 0x000fea0003800000 */
[----:B------:R-:W-:-:S13]  /*15b0*/  ISETP.GE.AND P4, PT, R23, R18, PT ;  /* 0x000000121700720c */ /* 0x000fda0003f86270 */
[----:B------:R1:W5:Y:S04]  /*15c0*/  @P4 LDG.E R15, desc[UR8][R8.64+0x800] ;  /* 0x00080008080f4981 */ /* 0x000368000c1e1900 */
[----:B------:R1:W5:Y:S04]  /*15d0*/  @P4 LDG.E R14, desc[UR8][R10.64+0x800] ;  /* 0x000800080a0e4981 */ /* 0x000368000c1e1900 */
[----:B------:R1:W5:Y:S01]  /*15e0*/  @!P4 LDG.E R15, desc[UR8][R6.64+0x800] ;  /* 0x00080008060fc981 */ /* 0x000362000c1e1900 */
[----:B------:R-:W-:-:S07]  /*15f0*/  @!P4 IMAD.U32 R14, RZ, RZ, UR10 ;  /* 0x0000000aff0ece24 */ /* 0x000fce000f8e00ff */
.L_x_7:
[----:B------:R-:W-:Y:S05]  /*1600*/  BSYNC.RECONVERGENT B0 ;  /* 0x0000000000007941 */ /* 0x000fea0003800200 */
.L_x_6:
[----:B------:R-:W-:Y:S01]  /*1610*/  BSSY.RECONVERGENT B0, `(.L_x_8) ;  /* 0x0000008000007945 */ /* 0x000fe20003800200 */
[----:B------:R-:W-:-:S03]  /*1620*/  CS2R R22, SRZ ;  /* 0x0000000000167805 */ /* 0x000fc6000001ff00 */
[----:B------:R-:W-:Y:S05]  /*1630*/  @P0 BRA `(.L_x_9) ;  /* 0x0000000000140947 */ /* 0x000fea0003800000 */
[----:B------:R-:W-:-:S13]  /*1640*/  ISETP.GE.AND P0, PT, R27, R18, PT ;  /* 0x000000121b00720c */ /* 0x000fda0003f06270 */
[----:B------:R2:W5:Y:S04]  /*1650*/  @P0 LDG.E R23, desc[UR8][R8.64+0x1000] ;  /* 0x0010000808170981 */ /* 0x000568000c1e1900 */
[----:B------:R2:W5:Y:S04]  /*1660*/  @P0 LDG.E R22, desc[UR8][R10.64+0x1000] ;  /* 0x001000080a160981 */ /* 0x000568000c1e1900 */
[----:B------:R2:W5:Y:S01]  /*1670*/  @!P0 LDG.E R23, desc[UR8][R6.64+0x1000] ;  /* 0x0010000806178981 */ /* 0x000562000c1e1900 */
[----:B------:R-:W-:-:S07]  /*1680*/  @!P0 IMAD.U32 R22, RZ, RZ, UR10 ;  /* 0x0000000aff168e24 */ /* 0x000fce000f8e00ff */
.L_x_9:
[----:B------:R-:W-:Y:S05]  /*1690*/  BSYNC.RECONVERGENT B0 ;  /* 0x0000000000007941 */ /* 0x000fea0003800200 */
.L_x_8:
        /* <DEDUP_REMOVED lines=8> */
.L_x_11:
[----:B------:R-:W-:Y:S05]  /*1720*/  BSYNC.RECONVERGENT B0 ;  /* 0x0000000000007941 */ /* 0x000fea0003800200 */
.L_x_10:
[----:B------:R-:W-:Y:S01]  /*1730*/  BSSY.RECONVERGENT B0, `(.L_x_12) ;  /* 0x0000009000007945 */ /* 0x000fe20003800200 */
[----:B------:R-:W-:Y:S01]  /*1740*/  CS2R R28, SRZ ;  /* 0x00000000001c7805 */ /* 0x000fe2000001ff00 */
[----:B------:R-:W-:Y:S02]  /*1750*/  IMAD R30, R17, 0x8, R0 ;  /* 0x00000008111e7824 */ /* 0x000fe400078e0200 */
[----:B------:R-:W-:Y:S05]  /*1760*/  @P2 BRA `(.L_x_13) ;  /* 0x0000000000142947 */ /* 0x000fea0003800000 */
[----:B------:R-:W-:-:S13]  /*1770*/  ISETP.GE.AND P0, PT, R19, R18, PT ;  /* 0x000000121300720c */ /* 0x000fda0003f06270 */
[----:B------:R4:W5:Y:S04]  /*1780*/  @P0 LDG.E R29, desc[UR8][R8.64+0x2000] ;  /* 0x00200008081d0981 */ /* 0x000968000c1e1900 */
[----:B------:R4:W5:Y:S04]  /*1790*/  @P0 LDG.E R28, desc[UR8][R10.64+0x2000] ;  /* 0x002000080a1c0981 */ /* 0x000968000c1e1900 */
[----:B------:R4:W5:Y:S01]  /*17a0*/  @!P0 LDG.E R29, desc[UR8][R6.64+0x2000] ;  /* 0x00200008061d8981 */ /* 0x000962000c1e1900 */
[----:B------:R-:W-:-:S07]  /*17b0*/  @!P0 IMAD.U32 R28, RZ, RZ, UR10 ;  /* 0x0000000aff1c8e24 */ /* 0x000fce000f8e00ff */
.L_x_13:
[----:B------:R-:W-:Y:S05]  /*17c0*/  BSYNC.RECONVERGENT B0 ;  /* 0x0000000000007941 */ /* 0x000fea0003800200 */
.L_x_12:
[----:B-----5:R0:W-:Y:S01]  /*17d0*/  STS.64 [R30], R12 ;  /* 0x0000000c1e007388 */ /* 0x0201e20000000a00 */
[----:B------:R-:W-:Y:S01]  /*17e0*/  BSSY.RECONVERGENT B0, `(.L_x_14) ;  /* 0x0000016000007945 */ /* 0x000fe20003800200 */
[----:B01234-:R-:W-:Y:S02]  /*17f0*/  IMAD R6, R18, 0x8, R0 ;  /* 0x0000000812067824 */ /* 0x01ffe400078e0200 */
[----:B------:R0:W-:Y:S04]  /*1800*/  STS.64 [R30+0x1000], R14 ;  /* 0x0010000e1e007388 */ /* 0x0001e80000000a00 */
[----:B------:R0:W-:Y:S04]  /*1810*/  STS.64 [R30+0x2000], R22 ;  /* 0x002000161e007388 */ /* 0x0001e80000000a00 */
[----:B------:R0:W-:Y:S04]  /*1820*/  STS.64 [R30+0x3000], R26 ;  /* 0x0030001a1e007388 */ /* 0x0001e80000000a00 */
[----:B------:R0:W-:Y:S01]  /*1830*/  STS.64 [R30+0x4000], R28 ;  /* 0x0040001c1e007388 */ /* 0x0001e20000000a00 */
[----:B------:R-:W-:Y:S06]  /*1840*/  BAR.SYNC.DEFER_BLOCKING 0x0 ;  /* 0x0000000000007b1d */ /* 0x000fec0000010000 */
[----:B------:R-:W-:Y:S05]  /*1850*/  @P3 BRA `(.L_x_15) ;  /* 0x0000000000383947 */ /* 0x000fea0003800000 */
.L_x_16:
[----:B------:R-:W-:-:S05]  /*1860*/  IMAD.IADD R7, R24, 0x1, -R25 ;  /* 0x0000000118077824 */ /* 0x000fca00078e0a19 */
[----:B------:R-:W-:-:S04]  /*1870*/  LEA.HI R8, R7, R7, RZ, 0x1 ;  /* 0x0000000707087211 */ /* 0x000fc800078f08ff */
[----:B------:R-:W-:-:S04]  /*1880*/  LEA.HI.SX32 R7, R8, R25, 0x1f ;  /* 0x0000001908077211 */ /* 0x000fc800078ffaff */
[----:B------:R-:W-:-:S05]  /*1890*/  LOP3.LUT R8, RZ, R7, RZ, 0x33, !PT ;  /* 0x00000007ff087212 */ /* 0x000fca00078e33ff */
[----:B------:R-:W-:Y:S02]  /*18a0*/  IMAD.IADD R9, R21, 0x1, R8 ;  /* 0x0000000115097824 */ /* 0x000fe400078e0208 */
[----:B------:R-:W-:Y:S02]  /*18b0*/  IMAD R8, R7, 0x8, R0 ;  /* 0x0000000807087824 */ /* 0x000fe400078e0200 */
[----:B------:R-:W-:-:S04]  /*18c0*/  IMAD R9, R9, 0x8, R6 ;  /* 0x0000000809097824 */ /* 0x000fc800078e0206 */
[----:B------:R-:W-:Y:S04]  /*18d0*/  LDS R8, [R8+0x4] ;  /* 0x0000040008087984 */ /* 0x000fe80000000800 */
[----:B------:R-:W1:Y:S02]  /*18e0*/  LDS R9, [R9] ;  /* 0x0000000009097984 */ /* 0x000e640000000800 */
[----:B-1----:R-:W-:-:S04]  /*18f0*/  ISETP.NE.AND P0, PT, R9, R8, PT ;  /* 0x000000080900720c */ /* 0x002fc80003f05270 */
[----:B------:R-:W-:-:S09]  /*1900*/  SEL R24, R7, R24, !P0 ;  /* 0x0000001807187207 */ /* 0x000fd20004000000 */
[----:B------:R-:W-:-:S05]  /*1910*/  @P0 VIADD R25, R7, 0x1 ;  /* 0x0000000107190836 */ /* 0x000fca0000000000 */
[----:B------:R-:W-:-:S13]  /*1920*/  ISETP.GE.AND P0, PT, R25, R24, PT ;  /* 0x000000181900720c */ /* 0x000fda0003f06270 */
[----:B------:R-:W-:Y:S05]  /*1930*/  @!P0 BRA `(.L_x_16) ;  /* 0xfffffffc00c88947 */ /* 0x000fea000383ffff */
.L_x_15:
[----:B------:R-:W-:Y:S05]  /*1940*/  BSYNC.RECONVERGENT B0 ;  /* 0x0000000000007941 */ /* 0x000fea0003800200 */
.L_x_14:
[----:B------:R-:W-:Y:S01]  /*1950*/  IMAD.IADD R21, R21, 0x1, -R25 ;  /* 0x0000000115157824 */ /* 0x000fe200078e0a19 */
[----:B------:R-:W-:Y:S01]  /*1960*/  PLOP3.LUT P0, PT, PT, PT, PT, 0x8, 0x80 ;  /* 0x000000000080781c */ /* 0x000fe20003f0e170 */
[----:B------:R-:W-:Y:S01]  /*1970*/  IMAD R13, R25, 0x8, R0 ;  /* 0x00000008190d7824 */ /* 0x000fe200078e0200 */
[----:B------:R-:W1:Y:S01]  /*1980*/  LDCU UR4, c[0x0][0x398] ;  /* 0x00007300ff0477ac */ /* 0x000e620008000800 */
[----:B------:R-:W-:Y:S01]  /*1990*/  IMAD R12, R21, 0x8, R6 ;  /* 0x00000008150c7824 */ /* 0x000fe200078e0206 */
[----:B------:R-:W-:Y:S01]  /*19a0*/  LOP3.LUT R34, R17, 0x400, RZ, 0xfc, !PT ;  /* 0x0000040011227812 */ /* 0x000fe200078efcff */
[----:B------:R-:W-:Y:S01]  /*19b0*/  IMAD.IADD R24, R18, 0x1, R21 ;  /* 0x0000000112187824 */ /* 0x000fe200078e0215 */
[----:B------:R-:W-:Y:S01]  /*19c0*/  LDS.64 R8, [R13] ;  /* 0x000000000d087984 */ /* 0x000fe20000000a00 */
[----:B------:R-:W-:Y:S01]  /*19d0*/  VIADD R5, R25, 0x1 ;  /* 0x0000000119057836 */ /* 0x000fe20000000000 */
[----:B------:R-:W2:Y:S01]  /*19e0*/  LDCU UR5, c[0x0][0x3b8] ;  /* 0x00007700ff0577ac */ /* 0x000ea20008000800 */
[C---:B------:R-:W-:Y:S01]  /*19f0*/  VIADD R31, R24.reuse, 0x1 ;  /* 0x00000001181f7836 */ /* 0x040fe20000000000 */
[----:B------:R-:W3:Y:S01]  /*1a00*/  LDS.64 R6, [R12] ;  /* 0x000000000c067984 */ /* 0x000ee20000000a00 */
[----:B------:R-:W-:Y:S01]  /*1a10*/  ISETP.GE.AND P1, PT, R24, R20, PT ;  /* 0x000000141800720c */ /* 0x000fe20003f26270 */
[----:B------:R-:W-:-:S02]  /*1a20*/  IMAD.IADD R35, R2, 0x1, -R4 ;  /* 0x0000000102237824 */ /* 0x000fc400078e0a04 */
[----:B------:R-:W-:-:S03]  /*1a30*/  VIADD R32, R17, 0x200 ;  /* 0x0000020011207836 */ /* 0x000fc60000000000 */
[----:B--2---:R-:W-:-:S07]  /*1a40*/  IADD3 R35, PT, PT, -R18, UR5, R35 ;  /* 0x0000000512237c10 */ /* 0x004fce000fffe123 */
[----:B---3--:R-:W-:-:S04]  /*1a50*/  @!P1 ISETP.NE.AND P2, PT, R6, R9, PT ;  /* 0x000000090600920c */ /* 0x008fc80003f45270 */
[----:B------:R-:W-:Y:S02]  /*1a60*/  @!P1 ISETP.GE.OR P0, PT, R25, R18, !P2 ;  /* 0x000000121900920c */ /* 0x000fe40005706670 */
[----:B------:R-:W-:Y:S02]  /*1a70*/  PLOP3.LUT P1, PT, PT, PT, PT, 0x8, 0x80 ;  /* 0x000000000080781c */ /* 0x000fe40003f2e170 */
[----:B------:R-:W-:Y:S02]  /*1a80*/  SEL R10, R6, R8, P0 ;  /* 0x00000008060a7207 */ /* 0x000fe40000000000 */
[----:B------:R-:W-:-:S07]  /*1a90*/  SEL R11, R7, R9, P0 ;  /* 0x00000009070b7207 */ /* 0x000fce0000000000 */
[----:B------:R-:W-:Y:S01]  /*1aa0*/  @P0 LDS.64 R6, [R12+0x8] ;  /* 0x000008000c060984 */ /* 0x000fe20000000a00 */
[----:B------:R-:W-:Y:S02]  /*1ab0*/  @!P0 IMAD.MOV R31, RZ, RZ, R24 ;  /* 0x000000ffff1f8224 */ /* 0x000fe400078e0218 */
[----:B------:R-:W-:Y:S01]  /*1ac0*/  @P0 IMAD.MOV R5, RZ, RZ, R25 ;  /* 0x000000ffff050224 */ /* 0x000fe200078e0219 */
[----:B------:R-:W2:Y:S01]  /*1ad0*/  @!P0 LDS.64 R8, [R13+0x8] ;  /* 0x000008000d088984 */ /* 0x000ea20000000a00 */
[C---:B------:R-:W-:Y:S01]  /*1ae0*/  VIADD R37, R31.reuse, 0x1 ;  /* 0x000000011f257836 */ /* 0x040fe20000000000 */
[----:B------:R-:W-:Y:S01]  /*1af0*/  ISETP.GE.AND P2, PT, R31, R20, PT ;  /* 0x000000141f00720c */ /* 0x000fe20003f46270 */
[----:B------:R-:W-:Y:S01]  /*1b00*/  VIADD R33, R5, 0x1 ;  /* 0x0000000105217836 */ /* 0x000fe20000000000 */
[----:B------:R-:W-:Y:S02]  /*1b10*/  SEL R25, R24, R25, P0 ;  /* 0x0000001918197207 */ /* 0x000fe40000000000 */
[----:B------:R-:W3:Y:S03]  /*1b20*/  S2R R24, SR_LANEID ;  /* 0x0000000000187919 */ /* 0x000ee60000000000 */
[----:B------:R-:W-:-:S06]  /*1b30*/  IMAD R25, R25, 0x4, R0 ;  /* 0x0000000419197824 */ /* 0x000fcc00078e0200 */
[----:B--2---:R-:W-:-:S04]  /*1b40*/  @!P2 ISETP.NE.AND P3, PT, R6, R9, PT ;  /* 0x000000090600a20c */ /* 0x004fc80003f65270 */
[----:B------:R-:W-:Y:S02]  /*1b50*/  @!P2 ISETP.GE.OR P1, PT, R5, R18, !P3 ;  /* 0x000000120500a20c */ /* 0x000fe40005f26670 */
[----:B------:R-:W-:Y:S02]  /*1b60*/  PLOP3.LUT P2, PT, PT, PT, PT, 0x8, 0x80 ;  /* 0x000000000080781c */ /* 0x000fe40003f4e170 */
[----:B------:R-:W-:Y:S02]  /*1b70*/  SEL R12, R6, R8, P1 ;  /* 0x00000008060c7207 */ /* 0x000fe40000800000 */
[----:B------:R-:W-:-:S07]  /*1b80*/  SEL R13, R7, R9, P1 ;  /* 0x00000009070d7207 */ /* 0x000fce0000800000 */
[----:B------:R-:W-:Y:S02]  /*1b90*/  @P1 IMAD.MOV R33, RZ, RZ, R5 ;  /* 0x000000ffff211224 */ /* 0x000fe400078e0205 */
[----:B------:R-:W-:Y:S01]  /*1ba0*/  @!P1 IMAD.MOV R37, RZ, RZ, R31 ;  /* 0x000000ffff259224 */ /* 0x000fe200078e021f */
[----:B------:R-:W-:Y:S01]  /*1bb0*/  SEL R31, R31, R5, P1 ;  /* 0x000000051f1f7207 */ /* 0x000fe20000800000 */
[--C-:B0-----:R-:W-:Y:S02]  /*1bc0*/  @!P1 IMAD R14, R33, 0x8, R0.reuse ;  /* 0x00000008210e9824 */ /* 0x101fe400078e0200 */
[C---:B------:R-:W-:Y:S01]  /*1bd0*/  @P1 IMAD R15, R37.reuse, 0x8, R0 ;  /* 0x00000008250f1824 */ /* 0x040fe200078e0200 */
[----:B------:R-:W-:Y:S01]  /*1be0*/  ISETP.GE.AND P3, PT, R37, R20, PT ;  /* 0x000000142500720c */ /* 0x000fe20003f66270 */
[----:B------:R-:W-:Y:S01]  /*1bf0*/  VIADD R27, R33, 0x1 ;  /* 0x00000001211b7836 */ /* 0x000fe20000000000 */
[----:B------:R-:W-:Y:S01]  /*1c00*/  @!P1 LDS.64 R8, [R14] ;  /* 0x000000000e089984 */ /* 0x000fe20000000a00 */
[----:B------:R-:W-:-:S02]  /*1c10*/  VIADD R29, R37, 0x1 ;  /* 0x00000001251d7836 */ /* 0x000fc40000000000 */
[----:B------:R-:W-:Y:S01]  /*1c20*/  IMAD R31, R31, 0x4, R0 ;  /* 0x000000041f1f7824 */ /* 0x000fe200078e0200 */
[----:B------:R-:W0:Y:S01]  /*1c30*/  @P1 LDS.64 R6, [R15] ;  /* 0x000000000f061984 */ /* 0x000e220000000a00 */
[----:B------:R-:W-:-:S06]  /*1c40*/  ISETP.GE.AND P1, PT, R32, R18, PT ;  /* 0x000000122000720c */ /* 0x000fcc0003f26270 */
[----:B0-----:R-:W-:-:S04]  /*1c50*/  @!P3 ISETP.NE.AND P4, PT, R6, R9, PT ;  /* 0x000000090600b20c */ /* 0x001fc80003f85270 */
[----:B------:R-:W-:Y:S02]  /*1c60*/  @!P3 ISETP.GE.OR P2, PT, R33, R18, !P4 ;  /* 0x000000122100b20c */ /* 0x000fe40006746670 */
[----:B------:R-:W-:Y:S02]  /*1c70*/  PLOP3.LUT P3, PT, PT, PT, PT, 0x8, 0x80 ;  /* 0x000000000080781c */ /* 0x000fe40003f6e170 */
[----:B------:R-:W-:Y:S02]  /*1c80*/  SEL R14, R6, R8, P2 ;  /* 0x00000008060e7207 */ /* 0x000fe40001000000 */
[----:B------:R-:W-:-:S07]  /*1c90*/  SEL R15, R7, R9, P2 ;  /* 0x00000009070f7207 */ /* 0x000fce0001000000 */
[----:B------:R-:W-:Y:S01]  /*1ca0*/  @P2 IMAD.MOV R27, RZ, RZ, R33 ;  /* 0x000000ffff1b2224 */ /* 0x000fe200078e0221 */
[----:B------:R-:W-:Y:S01]  /*1cb0*/  SEL R33, R37, R33, P2 ;  /* 0x0000002125217207 */ /* 0x000fe20001000000 */
[----:B------:R-:W-:Y:S02]  /*1cc0*/  @!P2 IMAD.MOV R29, RZ, RZ, R37 ;  /* 0x000000ffff1da224 */ /* 0x000fe400078e0225 */
[--C-:B------:R-:W-:Y:S02]  /*1cd0*/  @!P2 IMAD R22, R27, 0x8, R0.reuse ;  /* 0x000000081b16a824 */ /* 0x100fe400078e0200 */
[C---:B------:R-:W-:Y:S01]  /*1ce0*/  @P2 IMAD R26, R29.reuse, 0x8, R0 ;  /* 0x000000081d1a2824 */ /* 0x040fe200078e0200 */
[----:B------:R-:W-:Y:S01]  /*1cf0*/  ISETP.GE.AND P4, PT, R29, R20, PT ;  /* 0x000000141d00720c */ /* 0x000fe20003f86270 */
[----:B------:R-:W-:Y:S01]  /*1d00*/  VIADD R23, R27, 0x1 ;  /* 0x000000011b177836 */ /* 0x000fe20000000000 */
[----:B------:R1:W-:Y:S01]  /*1d10*/  @!P2 LDS.64 R8, [R22] ;  /* 0x000000001608a984 */ /* 0x0003e20000000a00 */
[----:B------:R-:W-:-:S02]  /*1d20*/  VIADD R21, R29, 0x1 ;  /* 0x000000011d157836 */ /* 0x000fc40000000000 */
[----:B------:R-:W-:Y:S01]  /*1d30*/  VIADD R37, R17, 0x600 ;  /* 0x0000060011257836 */ /* 0x000fe20000000000 */
[----:B------:R-:W0:Y:S01]  /*1d40*/  @P2 LDS.64 R6, [R26] ;  /* 0x000000001a062984 */ /* 0x000e220000000a00 */
[----:B------:R-:W-:Y:S01]  /*1d50*/  ISETP.GE.AND P2, PT, R34, R18, PT ;  /* 0x000000122200720c */ /* 0x000fe20003f46270 */
[----:B------:R-:W-:Y:S02]  /*1d60*/  IMAD R33, R33, 0x4, R0 ;  /* 0x0000000421217824 */ /* 0x000fe400078e0200 */
[----:B-1----:R-:W-:Y:S01]  /*1d70*/  VIADD R22, R4, UR4 ;  /* 0x0000000404167c36 */ /* 0x002fe20008000000 */
[----:B------:R-:W1:Y:S04]  /*1d80*/  LDCU.64 UR4, c[0x0][0x3d8] ;  /* 0x00007b00ff0477ac */ /* 0x000e680008000a00 */
[----:B------:R-:W-:-:S02]  /*1d90*/  SEL R28, R22, R35, !P1 ;  /* 0x00000023161c7207 */ /* 0x000fc40004800000 */
[----:B------:R-:W-:-:S03]  /*1da0*/  ISETP.GE.AND P1, PT, R37, R18, PT ;  /* 0x000000122500720c */ /* 0x000fc60003f26270 */
[----:B------:R-:W-:Y:S01]  /*1db0*/  IMAD.IADD R28, R32, 0x1, R28 ;  /* 0x00000001201c7824 */ /* 0x000fe200078e021c */
[----:B0-----:R-:W-:-:S04]  /*1dc0*/  @!P4 ISETP.NE.AND P5, PT, R6, R9, PT ;  /* 0x000000090600c20c */ /* 0x001fc80003fa5270 */
[----:B------:R-:W-:-:S04]  /*1dd0*/  @!P4 ISETP.GE.OR P3, PT, R27, R18, !P5 ;  /* 0x000000121b00c20c */ /* 0x000fc80006f66670 */
[----:B------:R-:W-:Y:S02]  /*1de0*/  SEL R4, R6, R8, P3 ;  /* 0x0000000806047207 */ /* 0x000fe40001800000 */
[----:B------:R-:W-:-:S07]  /*1df0*/  SEL R5, R7, R9, P3 ;  /* 0x0000000907057207 */ /* 0x000fce0001800000 */
[----:B------:R-:W-:Y:S01]  /*1e00*/  @P3 IMAD.MOV R23, RZ, RZ, R27 ;  /* 0x000000ffff173224 */ /* 0x000fe200078e021b */
[----:B------:R-:W-:Y:S01]  /*1e10*/  SEL R27, R29, R27, P3 ;  /* 0x0000001b1d1b7207 */ /* 0x000fe20001800000 */
[----:B------:R-:W-:Y:S02]  /*1e20*/  @!P3 IMAD.MOV R21, RZ, RZ, R29 ;  /* 0x000000ffff15b224 */ /* 0x000fe400078e021d */
[--C-:B------:R-:W-:Y:S02]  /*1e30*/  @!P3 IMAD R26, R23, 0x8, R0.reuse ;  /* 0x00000008171ab824 */ /* 0x100fe400078e0200 */
[C-C-:B------:R-:W-:Y:S01]  /*1e40*/  @P3 IMAD R30, R21.reuse, 0x8, R0.reuse ;  /* 0x00000008151e3824 */ /* 0x140fe200078e0200 */
[----:B------:R-:W-:Y:S01]  /*1e50*/  ISETP.GE.AND P0, PT, R21, R20, PT ;  /* 0x000000141500720c */ /* 0x000fe20003f06270 */
[----:B------:R-:W-:Y:S01]  /*1e60*/  IMAD R27, R27, 0x4, R0 ;  /* 0x000000041b1b7824 */ /* 0x000fe200078e0200 */
[----:B------:R0:W-:Y:S01]  /*1e70*/  @!P3 LDS.64 R8, [R26] ;  /* 0x000000001a08b984 */ /* 0x0001e20000000a00 */
[----:B------:R-:W-:-:S02]  /*1e80*/  SEL R20, R22, R35, !P1 ;  /* 0x0000002316147207 */ /* 0x000fc40004800000 */
[-C--:B------:R-:W-:Y:S01]  /*1e90*/  ISETP.GE.AND P1, PT, R17, R18.reuse, PT ;  /* 0x000000121100720c */ /* 0x080fe20003f26270 */
[----:B------:R2:W4:Y:S02]  /*1ea0*/  @P3 LDS.64 R6, [R30] ;  /* 0x000000001e063984 */ /* 0x0005240000000a00 */
[----:B------:R-:W-:Y:S01]  /*1eb0*/  IMAD.IADD R20, R37, 0x1, R20 ;  /* 0x0000000125147824 */ /* 0x000fe200078e0214 */
[----:B------:R-:W-:Y:S02]  /*1ec0*/  SHF.R.U32.HI R37, RZ, 0x5, R17 ;  /* 0x00000005ff257819 */ /* 0x000fe40000011611 */
[-C--:B0-----:R-:W-:Y:S01]  /*1ed0*/  SEL R26, R22, R35.reuse, !P2 ;  /* 0x00000023161a7207 */ /* 0x081fe20005000000 */
[----:B------:R-:W-:Y:S01]  /*1ee0*/  BAR.SYNC.DEFER_BLOCKING 0x0 ;  /* 0x0000000000007b1d */ /* 0x000fe20000010000 */
[----:B------:R-:W-:Y:S01]  /*1ef0*/  ISETP.GE.AND P2, PT, R19, R18, PT ;  /* 0x000000121300720c */ /* 0x000fe20003f46270 */
[----:B---3--:R-:W-:Y:S02]  /*1f00*/  IMAD R37, R37, 0x20, R24 ;  /* 0x0000002025257824 */ /* 0x008fe400078e0218 */
[----:B------:R-:W-:Y:S01]  /*1f10*/  IMAD.IADD R26, R34, 0x1, R26 ;  /* 0x00000001221a7824 */ /* 0x000fe200078e021a */
[----:B------:R-:W-:-:S02]  /*1f20*/  SEL R32, R22, R35, !P2 ;  /* 0x0000002316207207 */ /* 0x000fc40005000000 */
[----:B------:R-:W-:Y:S02]  /*1f30*/  SEL R22, R22, R35, !P1 ;  /* 0x0000002316167207 */ /* 0x000fe40004800000 */
[----:B------:R-:W-:Y:S01]  /*1f40*/  PLOP3.LUT P1, PT, PT, PT, PT, 0x8, 0x80 ;  /* 0x000000000080781c */ /* 0x000fe20003f2e170 */
[----:B------:R-:W-:Y:S02]  /*1f50*/  IMAD.IADD R32, R19, 0x1, R32 ;  /* 0x0000000113207824 */ /* 0x000fe400078e0220 */
[----:B------:R-:W-:Y:S02]  /*1f60*/  IMAD R19, R37, 0x5, RZ ;  /* 0x0000000525137824 */ /* 0x000fe400078e02ff */
[----:B------:R-:W-:Y:S02]  /*1f70*/  IMAD.IADD R22, R22, 0x1, R17 ;  /* 0x0000000116167824 */ /* 0x000fe400078e0211 */
[----:B--2---:R-:W-:-:S05]  /*1f80*/  IMAD R30, R19, 0x8, R0 ;  /* 0x00000008131e7824 */ /* 0x004fca00078e0200 */
[----:B------:R-:W-:Y:S04]  /*1f90*/  STS.64 [R30], R10 ;  /* 0x0000000a1e007388 */ /* 0x000fe80000000a00 */
[----:B------:R-:W-:Y:S04]  /*1fa0*/  STS.64 [R30+0x8], R12 ;  /* 0x0000080c1e007388 */ /* 0x000fe80000000a00 */
[----:B------:R0:W-:Y:S01]  /*1fb0*/  STS.64 [R30+0x10], R14 ;  /* 0x0000100e1e007388 */ /* 0x0001e20000000a00 */
[----:B----4-:R-:W-:-:S03]  /*1fc0*/  @!P0 ISETP.NE.AND P2, PT, R6, R9, PT ;  /* 0x000000090600820c */ /* 0x010fc60003f45270 */
[----:B------:R2:W-:Y:S01]  /*1fd0*/  STS.64 [R30+0x18], R4 ;  /* 0x000018041e007388 */ /* 0x0005e20000000a00 */
[----:B------:R-:W-:Y:S02]  /*1fe0*/  @!P0 ISETP.GE.OR P1, PT, R23, R18, !P2 ;  /* 0x000000121700820c */ /* 0x000fe40005726670 */
[C---:B------:R-:W-:Y:S02]  /*1ff0*/  ISETP.NE.AND P0, PT, R17.reuse, RZ, PT ;  /* 0x000000ff1100720c */ /* 0x040fe40003f05270 */
[----:B------:R-:W-:Y:S01]  /*2000*/  SEL R6, R6, R8, P1 ;  /* 0x0000000806067207 */ /* 0x000fe20000800000 */
[----:B------:R-:W-:Y:S01]  /*2010*/  IMAD R8, R17, 0x8, R0 ;  /* 0x0000000811087824 */ /* 0x000fe200078e0200 */
[----:B------:R-:W-:Y:S02]  /*2020*/  SEL R7, R7, R9, P1 ;  /* 0x0000000907077207 */ /* 0x000fe40000800000 */
[----:B------:R-:W-:Y:S01]  /*2030*/  SEL R21, R21, R23, P1 ;  /* 0x0000001715157207 */ /* 0x000fe20000800000 */
[C---:B------:R-:W-:Y:S01]  /*2040*/  IMAD R9, R17.reuse, -0x4, R8 ;  /* 0xfffffffc11097824 */ /* 0x040fe200078e0208 */
[----:B0-----:R-:W-:Y:S01]  /*2050*/  LOP3.LUT R15, R17, 0x1f, RZ, 0xc0, !PT ;  /* 0x0000001f110f7812 */ /* 0x001fe200078ec0ff */
[----:B------:R0:W-:Y:S01]  /*2060*/  STS.64 [R30+0x20], R6 ;  /* 0x000020061e007388 */ /* 0x0001e20000000a00 */
[----:B------:R-:W-:-:S03]  /*2070*/  NOP ;  /* 0x0000000000007918 */ /* 0x000fc60000000000 */
[----:B------:R-:W-:Y:S01]  /*2080*/  @!P0 STS [R0+0x5000], R16 ;  /* 0x0050001000008388 */ /* 0x000fe20000000800 */
[----:B--2---:R-:W-:Y:S01]  /*2090*/  IMAD R4, R21, 0x4, R0 ;  /* 0x0000000415047824 */ /* 0x004fe200078e0200 */
[----:B------:R-:W-:Y:S01]  /*20a0*/  BAR.SYNC.DEFER_BLOCKING 0x0 ;  /* 0x0000000000007b1d */ /* 0x000fe20000010000 */
[----:B0-----:R-:W-:Y:S02]  /*20b0*/  IMAD R30, R19, -0x4, R30 ;  /* 0xfffffffc131e7824 */ /* 0x001fe400078e021e */
[----:B------:R-:W-:-:S04]  /*20c0*/  IMAD R19, R24, -0x4, R19 ;  /* 0xfffffffc18137824 */ /* 0x000fc800078e0213 */
[----:B------:R-:W-:Y:S01]  /*20d0*/  IMAD R19, R19, 0x4, R0 ;  /* 0x0000000413137824 */ /* 0x000fe200078e0200 */
[----:B------:R-:W-:Y:S01]  /*20e0*/  LDS R8, [R0+0x5000] ;  /* 0x0050000000087984 */ /* 0x000fe20000000800 */
[----:B------:R-:W-:Y:S06]  /*20f0*/  BAR.SYNC.DEFER_BLOCKING 0x0 ;  /* 0x0000000000007b1d */ /* 0x000fec0000010000 */
[----:B------:R-:W-:Y:S04]  /*2100*/  STS [R9], R22 ;  /* 0x0000001609007388 */ /* 0x000fe80000000800 */
[----:B------:R-:W-:Y:S04]  /*2110*/  STS [R9+0x800], R28 ;  /* 0x0008001c09007388 */ /* 0x000fe80000000800 */
[----:B------:R-:W-:Y:S04]  /*2120*/  STS [R9+0x1000], R26 ;  /* 0x0010001a09007388 */ /* 0x000fe80000000800 */
[----:B------:R-:W-:Y:S04]  /*2130*/  STS [R9+0x1800], R20 ;  /* 0x0018001409007388 */ /* 0x000fe80000000800 */
[----:B------:R-:W-:Y:S01]  /*2140*/  STS [R9+0x2000], R32 ;  /* 0x0020002009007388 */ /* 0x000fe20000000800 */
[----:B------:R-:W-:Y:S06]  /*2150*/  BAR.SYNC.DEFER_BLOCKING 0x0 ;  /* 0x0000000000007b1d */ /* 0x000fec0000010000 */
[----:B------:R-:W0:Y:S04]  /*2160*/  LDS R25, [R25] ;  /* 0x0000000019197984 */ /* 0x000e280000000800 */
[----:B------:R-:W2:Y:S04]  /*2170*/  LDS R31, [R31] ;  /* 0x000000001f1f7984 */ /* 0x000ea80000000800 */
[----:B------:R-:W3:Y:S04]  /*2180*/  LDS R33, [R33] ;  /* 0x0000000021217984 */ /* 0x000ee80000000800 */
[----:B------:R-:W4:Y:S04]  /*2190*/  LDS R27, [R27] ;  /* 0x000000001b1b7984 */ /* 0x000f280000000800 */
[----:B------:R-:W5:Y:S01]  /*21a0*/  LDS R4, [R4] ;  /* 0x0000000004047984 */ /* 0x000f620000000800 */
[----:B------:R-:W-:Y:S06]  /*21b0*/  BAR.SYNC.DEFER_BLOCKING 0x0 ;  /* 0x0000000000007b1d */ /* 0x000fec0000010000 */
[----:B0-----:R-:W-:Y:S04]  /*21c0*/  STS [R30], R25 ;  /* 0x000000191e007388 */ /* 0x001fe80000000800 */
[----:B--2---:R-:W-:Y:S04]  /*21d0*/  STS [R30+0x4], R31 ;  /* 0x0000041f1e007388 */ /* 0x004fe80000000800 */
[----:B---3--:R-:W-:Y:S04]  /*21e0*/  STS [R30+0x8], R33 ;  /* 0x000008211e007388 */ /* 0x008fe80000000800 */
[----:B----4-:R-:W-:Y:S04]  /*21f0*/  STS [R30+0xc], R27 ;  /* 0x00000c1b1e007388 */ /* 0x010fe80000000800 */
[----:B-----5:R0:W-:Y:S01]  /*2200*/  STS [R30+0x10], R4 ;  /* 0x000010041e007388 */ /* 0x0201e20000000800 */
[----:B------:R-:W-:-:S03]  /*2210*/  NOP ;  /* 0x0000000000007918 */ /* 0x000fc60000000000 */
[----:B------:R-:W-:Y:S01]  /*2220*/  LDS R5, [R19] ;  /* 0x0000000013057984 */ /* 0x000fe20000000800 */
[----:B0-----:R-:W-:-:S03]  /*2230*/  LOP3.LUT R4, R17, 0x3e0, RZ, 0xc0, !PT ;  /* 0x000003e011047812 */ /* 0x001fc600078ec0ff */
[----:B------:R-:W-:Y:S04]  /*2240*/  LDS R7, [R19+0x80] ;  /* 0x0000800013077984 */ /* 0x000fe80000000800 */
[----:B------:R-:W-:Y:S01]  /*2250*/  LDS R9, [R19+0x100] ;  /* 0x0001000013097984 */ /* 0x000fe20000000800 */
[----:B------:R-:W-:-:S03]  /*2260*/  IMAD R4, R4, 0x5, RZ ;  /* 0x0000000504047824 */ /* 0x000fc600078e02ff */
[----:B------:R-:W-:Y:S02]  /*2270*/  LDS R11, [R19+0x180] ;  /* 0x00018000130b7984 */ /* 0x000fe40000000800 */
[C---:B------:R-:W-:Y:S02]  /*2280*/  LOP3.LUT R17, R4.reuse, 0x1f, R17, 0xf8, !PT ;  /* 0x0000001f04117812 */ /* 0x040fe400078ef811 */
[----:B------:R0:W-:Y:S04]  /*2290*/  LDS R13, [R19+0x200] ;  /* 0x00020000130d7984 */ /* 0x0001e80000000800 */
[----:B------:R-:W-:Y:S01]  /*22a0*/  @!P0 STS [R0+0x2800], R16 ;  /* 0x0028001000008388 */ /* 0x000fe20000000800 */
[----:B------:R-:W-:Y:S01]  /*22b0*/  BAR.SYNC.DEFER_BLOCKING 0x0 ;  /* 0x0000000000007b1d */ /* 0x000fe20000010000 */
[----:B------:R-:W-:Y:S01]  /*22c0*/  IADD3 R4, P0, P1, R4, R2, R15 ;  /* 0x0000000204047210 */ /* 0x000fe2000791e00f */
[----:B------:R-:W-:-:S02]  /*22d0*/  VIADD R15, R17, 0x20 ;  /* 0x00000020110f7836 */ /* 0x000fc40000000000 */
[C---:B0-----:R-:W-:Y:S01]  /*22e0*/  VIADD R19, R17.reuse, 0x60 ;  /* 0x0000006011137836 */ /* 0x041fe20000000000 */
[----:B------:R-:W-:Y:S01]  /*22f0*/  IADD3.X R21, PT, PT, RZ, R3, RZ, P0, P1 ;  /* 0x00000003ff157210 */ /* 0x000fe200007e24ff */
[C---:B------:R-:W-:Y:S01]  /*2300*/  VIADD R3, R17.reuse, 0x40 ;  /* 0x0000004011037836 */ /* 0x040fe20000000000 */
[----:B-1----:R-:W-:Y:S01]  /*2310*/  LEA R2, P4, R4, UR4, 0x2 ;  /* 0x0000000404027c11 */ /* 0x002fe2000f8810ff */
[----:B------:R-:W0:Y:S02]  /*2320*/  LDS R6, [R0+0x2800] ;  /* 0x0028000000067984 */ /* 0x000e240000000800 */
[CC--:B0-----:R-:W-:Y:S01]  /*2330*/  ISETP.GE.AND P0, PT, R17.reuse, R6.reuse, PT ;  /* 0x000000061100720c */ /* 0x0c1fe20003f06270 */
[----:B------:R-:W-:Y:S01]  /*2340*/  VIADD R17, R17, 0x80 ;  /* 0x0000008011117836 */ /* 0x000fe20000000000 */
[-C--:B------:R-:W-:Y:S02]  /*2350*/  ISETP.GE.AND P2, PT, R3, R6.reuse, PT ;  /* 0x000000060300720c */ /* 0x080fe40003f46270 */
[----:B------:R-:W-:-:S02]  /*2360*/  ISETP.GE.AND P1, PT, R15, R6, PT ;  /* 0x000000060f00720c */ /* 0x000fc40003f26270 */
[-C--:B------:R-:W-:Y:S02]  /*2370*/  ISETP.GE.AND P3, PT, R19, R6.reuse, PT ;  /* 0x000000061300720c */ /* 0x080fe40003f66270 */
[----:B------:R-:W-:Y:S02]  /*2380*/  LEA.HI.X R3, R4, UR5, R21, 0x2, P4 ;  /* 0x0000000504037c11 */ /* 0x000fe4000a0f1415 */
[----:B------:R-:W-:-:S03]  /*2390*/  ISETP.GE.AND P4, PT, R17, R6, PT ;  /* 0x000000061100720c */ /* 0x000fc60003f86270 */
[----:B------:R0:W-:Y:S04]  /*23a0*/  @!P0 STG.E desc[UR8][R2.64], R5 ;  /* 0x0000000502008986 */ /* 0x0001e8000c101908 */
[----:B------:R0:W-:Y:S04]  /*23b0*/  @!P1 STG.E desc[UR8][R2.64+0x80], R7 ;  /* 0x0000800702009986 */ /* 0x0001e8000c101908 */
[----:B------:R0:W-:Y:S04]  /*23c0*/  @!P2 STG.E desc[UR8][R2.64+0x100], R9 ;  /* 0x000100090200a986 */ /* 0x0001e8000c101908 */
[----:B------:R0:W-:Y:S01]  /*23d0*/  @!P3 STG.E desc[UR8][R2.64+0x180], R11 ;  /* 0x0001800b0200b986 */ /* 0x0001e2000c101908 */
[----:B------:R-:W-:Y:S05]  /*23e0*/  @P4 EXIT ;  /* 0x000000000000494d */ /* 0x000fea0003800000 */
[----:B------:R-:W-:Y:S01]  /*23f0*/  STG.E desc[UR8][R2.64+0x200], R13 ;  /* 0x0002000d02007986 */ /* 0x000fe2000c101908 */
[----:B------:R-:W-:Y:S05]  /*2400*/  EXIT ;  /* 0x000000000000794d */ /* 0x000fea0003800000 */
.L_x_17:
[----:B------:R-:W-:-:S00]  /*2410*/  BRA `(.L_x_17) ;  /* 0xfffffffc00fc7947 */ /* 0x000fc0000383ffff */
[----:B------:R-:W-:-:S00]  /*2420*/  NOP ;  /* 0x0000000000007918 */ /* 0x000fc00000000000 */
        /* <DEDUP_REMOVED lines=13> */
.L_x_47:


//--------------------- .text._ZN3cub18CUB_300001_SM_10006detail5merge34device_partition_merge_path_kernelINS2_10policy_hubIN4cuda3std3__45tupleIJiiEEEiE9policy600EN6thrust24THRUST_300001_SM_1000_NS12zip_iteratorINS8_IJNSD_17constant_iteratorIiNSD_11use_defaultESG_EENSD_6detail15normal_iteratorINSD_10device_ptrIiEEEEEEEEENSD_17counting_iteratorIiSG_SG_SG_EENSE_INS8_IJSM_SM_EEEEESQ_NSD_16discard_iteratorISG_EESM_l4compEEvT0_T6_T2_SX_SX_PSX_T7_ --------------------------
	.section	.text._ZN3cub18CUB_300001_SM_10006detail5merge34device_partition_merge_path_kernelINS2_10policy_hubIN4cuda3std3__45tupleIJiiEEEiE9policy600EN6thrust24THRUST_300001_SM_1000_NS12zip_iteratorINS8_IJNSD_17constant_iteratorIiNSD_11use_defaultESG_EENSD_6detail15normal_iteratorINSD_10device_ptrIiEEEEEEEEENSD_17counting_iteratorIiSG_SG_SG_EENSE_INS8_IJSM_SM_EEEEESQ_NSD_16discard_iteratorISG_EESM_l4compEEvT0_T6_T2_SX_SX_PSX_T7_,"ax",@progbits
	.align	128
        .global         _ZN3cub18CUB_300001_SM_10006detail5merge34device_partition_merge_path_kernelINS2_10policy_hubIN4cuda3std3__45tupleIJiiEEEiE9policy600EN6thrust24THRUST_300001_SM_1000_NS12zip_iteratorINS8_IJNSD_17constant_iteratorIiNSD_11use_defaultESG_EENSD_6detail15normal_iteratorINSD_10device_ptrIiEEEEEEEEENSD_17counting_iteratorIiSG_SG_SG_EENSE_INS8_IJSM_SM_EEEEESQ_NSD_16discard_iteratorISG_EESM_l4compEEvT0_T6_T2_SX_SX_PSX_T7_
        .type           _ZN3cub18CUB_300001_SM_10006detail5merge34device_partition_merge_path_kernelINS2_10policy_hubIN4cuda3std3__45tupleIJiiEEEiE9policy600EN6thrust24THRUST_300001_SM_1000_NS12zip_iteratorINS8_IJNSD_17constant_iteratorIiNSD_11use_defaultESG_EENSD_6detail15normal_iteratorINSD_10device_ptrIiEEEEEEEEENSD_17counting_iteratorIiSG_SG_SG_EENSE_INS8_IJSM_SM_EEEEESQ_NSD_16discard_iteratorISG_EESM_l4compEEvT0_T6_T2_SX_SX_PSX_T7_,@function
        .size           _ZN3cub18CUB_300001_SM_10006detail5merge34device_partition_merge_path_kernelINS2_10policy_hubIN4cuda3std3__45tupleIJiiEEEiE9policy600EN6thrust24THRUST_300001_SM_1000_NS12zip_iteratorINS8_IJNSD_17constant_iteratorIiNSD_11use_defaultESG_EENSD_6detail15normal_iteratorINSD_10device_ptrIiEEEEEEEEENSD_17counting_iteratorIiSG_SG_SG_EENSE_INS8_IJSM_SM_EEEEESQ_NSD_16discard_iteratorISG_EESM_l4compEEvT0_T6_T2_SX_SX_PSX_T7_,(.L_x_48 - _ZN3cub18CUB_300001_SM_10006detail5merge34device_partition_merge_path_kernelINS2_10policy_hubIN4cuda3std3__45tupleIJiiEEEiE9policy600EN6thrust24THRUST_300001_SM_1000_NS12zip_iteratorINS8_IJNSD_17constant_iteratorIiNSD_11use_defaultESG_EENSD_6detail15normal_iteratorINSD_10device_ptrIiEEEEEEEEENSD_17counting_iteratorIiSG_SG_SG_EENSE_INS8_IJSM_SM_EEEEESQ_NSD_16discard_iteratorISG_EESM_l4compEEvT0_T6_T2_SX_SX_PSX_T7_)
        .other          _ZN3cub18CUB_300001_SM_10006detail5merge34device_partition_merge_path_kernelINS2_10policy_hubIN4cuda3std3__45tupleIJiiEEEiE9policy600EN6thrust24THRUST_300001_SM_1000_NS12zip_iteratorINS8_IJNSD_17constant_iteratorIiNSD_11use_defaultESG_EENSD_6detail15normal_iteratorINSD_10device_ptrIiEEEEEEEEENSD_17counting_iteratorIiSG_SG_SG_EENSE_INS8_IJSM_SM_EEEEESQ_NSD_16discard_iteratorISG_EESM_l4compEEvT0_T6_T2_SX_SX_PSX_T7_,@"STO_CUDA_ENTRY STV_DEFAULT"
_ZN3cub18CUB_300001_SM_10006detail5merge34device_partition_merge_path_kernelINS2_10policy_hubIN4cuda3std3__45tupleIJiiEEEiE9policy600EN6thrust24THRUST_300001_SM_1000_NS12zip_iteratorINS8_IJNSD_17constant_iteratorIiNSD_11use_defaultESG_EENSD_6detail15normal_iteratorINSD_10device_ptrIiEEEEEEEEENSD_17counting_iteratorIiSG_SG_SG_EENSE_INS8_IJSM_SM_EEEEESQ_NSD_16discard_iteratorISG_EESM_l4compEEvT0_T6_T2_SX_SX_PSX_T7_:
.text._ZN3cub18CUB_300001_SM_10006detail5merge34device_partition_merge_path_kernelINS2_10policy_hubIN4cuda3std3__45tupleIJiiEEEiE9policy600EN6thrust24THRUST_300001_SM_1000_NS12zip_iteratorINS8_IJNSD_17constant_iteratorIiNSD_11use_defaultESG_EENSD_6detail15normal_iteratorINSD_10device_ptrIiEEEEEEEEENSD_17counting_iteratorIiSG_SG_SG_EENSE_INS8_IJSM_SM_EEEEESQ_NSD_16discard_iteratorISG_EESM_l4compEEvT0_T6_T2_SX_SX_PSX_T7_:
[----:B------:R-:W-:Y:S01]  /*0000*/  LDC R1, c[0x0][0x37c] ;  /* 0x0000df00ff017b82 */ /* 0x000fe20000000800 */
[----:B------:R-:W0:Y:S01]  /*0010*/  S2R R0, SR_CTAID.X ;  /* 0x0000000000007919 */ /* 0x000e220000002500 */
[----:B------:R-:W0:Y:S01]  /*0020*/  LDCU UR4, c[0x0][0x360] ;  /* 0x00006c00ff0477ac */ /* 0x000e220008000800 */
[----:B------:R-:W0:Y:S01]  /*0030*/  S2R R3, SR_TID.X ;  /* 0x0000000000037919 */ /* 0x000e220000002100 */
[----:B------:R-:W1:Y:S01]  /*0040*/  LDCU.64 UR6, c[0x0][0x3b8] ;  /* 0x00007700ff0677ac */ /* 0x000e620008000a00 */
[----:B0-----:R-:W-:-:S05]  /*0050*/  IMAD R0, R0, UR4, R3 ;  /* 0x0000000400007c24 */ /* 0x001fca000f8e0203 */
[----:B-1----:R-:W-:-:S04]  /*0060*/  ISETP.GE.U32.AND P0, PT, R0, UR6, PT ;  /* 0x0000000600007c0c */ /* 0x002fc8000bf06070 */
[----:B------:R-:W-:-:S13]  /*0070*/  ISETP.GE.AND.EX P0, PT, RZ, UR7, PT, P0 ;  /* 0x00000007ff007c0c */ /* 0x000fda000bf06300 */
[----:B------:R-:W-:Y:S05]  /*0080*/  @P0 EXIT ;  /* 0x000000000000094d */ /* 0x000fea0003800000 */
[----:B------:R-:W0:Y:S01]  /*0090*/  LDC.64 R6, c[0x0][0x398] ;  /* 0x0000e600ff067b82 */ /* 0x000e220000000a00 */
[----:B------:R-:W0:Y:S01]  /*00a0*/  LDCU.64 UR6, c[0x0][0x3b0] ;  /* 0x00007600ff0677ac */ /* 0x000e220008000a00 */
[----:B------:R-:W-:Y:S01]  /*00b0*/  IMAD.WIDE.U32 R2, R0, 0xa00, RZ ;  /* 0x00000a0000027825 */ /* 0x000fe200078e00ff */
[----:B------:R-:W-:Y:S01]  /*00c0*/  BSSY.RECONVERGENT B0, `(.L_x_18) ;  /* 0x0000035000007945 */ /* 0x000fe20003800200 */
[----:B------:R-:W-:Y:S01]  /*00d0*/  UMOV UR4, URZ ;  /* 0x000000ff00047c82 */ /* 0x000fe20008000000 */
[----:B------:R-:W1:Y:S01]  /*00e0*/  LDCU.64 UR8, c[0x0][0x3a0] ;  /* 0x00007400ff0877ac */ /* 0x000e620008000a00 */
[----:B------:R-:W-:Y:S02]  /*00f0*/  VIADD R3, R3, UR4 ;  /* 0x0000000403037c36 */ /* 0x000fe40008000000 */
[----:B------:R-:W2:Y:S01]  /*0100*/  LDCU.64 UR4, c[0x0][0x358] ;  /* 0x00006b00ff0477ac */ /* 0x000ea20008000a00 */
[----:B0-----:R-:W-:-:S04]  /*0110*/  IADD3 R5, P1, PT, R6, UR6, RZ ;  /* 0x0000000606057c10 */ /* 0x001fc8000ff3e0ff */
[----:B------:R-:W-:Y:S02]  /*0120*/  ISETP.LT.U32.AND P0, PT, R5, R2, PT ;  /* 0x000000020500720c */ /* 0x000fe40003f01070 */
[----:B------:R-:W-:-:S04]  /*0130*/  IADD3.X R4, PT, PT, R7, UR7, RZ, P1, !PT ;  /* 0x0000000707047c10 */ /* 0x000fc80008ffe4ff */
[----:B------:R-:W-:-:S04]  /*0140*/  ISETP.LT.AND.EX P0, PT, R4, R3, PT, P0 ;  /* 0x000000030400720c */ /* 0x000fc80003f01300 */
[----:B------:R-:W-:Y:S02]  /*0150*/  SEL R5, R5, R2, P0 ;  /* 0x0000000205057207 */ /* 0x000fe40000000000 */
[----:B------:R-:W-:Y:S02]  /*0160*/  SEL R4, R4, R3, P0 ;  /* 0x0000000304047207 */ /* 0x000fe40000000000 */
[C---:B------:R-:W-:Y:S02]  /*0170*/  ISETP.GE.U32.AND P1, PT, R5.reuse, UR6, PT ;  /* 0x0000000605007c0c */ /* 0x040fe4000bf26070 */
[C---:B------:R-:W-:Y:S02]  /*0180*/  ISETP.LT.U32.AND P0, PT, R5.reuse, R6, PT ;  /* 0x000000060500720c */ /* 0x040fe40003f01070 */
[----:B------:R-:W-:Y:S02]  /*0190*/  IADD3 R2, P2, PT, R5, -UR6, RZ ;  /* 0x8000000605027c10 */ /* 0x000fe4000ff5e0ff */
[----:B------:R-:W-:-:S02]  /*01a0*/  ISETP.GE.AND.EX P1, PT, R4, UR7, PT, P1 ;  /* 0x0000000704007c0c */ /* 0x000fc4000bf26310 */
[CC--:B------:R-:W-:Y:S02]  /*01b0*/  ISETP.LT.AND.EX P0, PT, R4.reuse, R7.reuse, PT, P0 ;  /* 0x000000070400720c */ /* 0x0c0fe40003f01300 */
[----:B------:R-:W-:Y:S01]  /*01c0*/  IADD3.X R3, PT, PT, R4, ~UR7, RZ, P2, !PT ;  /* 0x8000000704037c10 */ /* 0x000fe200097fe4ff */
[----:B------:R-:W0:Y:S01]  /*01d0*/  LDCU.64 UR6, c[0x0][0x390] ;  /* 0x00007200ff0677ac */ /* 0x000e220008000a00 */
[----:B------:R-:W-:Y:S02]  /*01e0*/  SEL R2, R2, RZ, P1 ;  /* 0x000000ff02027207 */ /* 0x000fe40000800000 */
[----:B------:R-:W-:Y:S02]  /*01f0*/  SEL R15, R5, R6, P0 ;  /* 0x00000006050f7207 */ /* 0x000fe40000000000 */
[----:B------:R-:W-:Y:S02]  /*0200*/  SEL R14, R4, R7, P0 ;  /* 0x00000007040e7207 */ /* 0x000fe40000000000 */
[----:B------:R-:W-:-:S02]  /*0210*/  SEL R3, R3, RZ, P1 ;  /* 0x000000ff03037207 */ /* 0x000fc40000800000 */
[----:B------:R-:W-:-:S04]  /*0220*/  ISETP.GE.U32.AND P0, PT, R2, R15, PT ;  /* 0x0000000f0200720c */ /* 0x000fc80003f06070 */
[----:B------:R-:W-:-:S13]  /*0230*/  ISETP.GE.AND.EX P0, PT, R3, R14, PT, P0 ;  /* 0x0000000e0300720c */ /* 0x000fda0003f06300 */
[----:B012---:R-:W-:Y:S05]  /*0240*/  @P0 BRA `(.L_x_19) ;  /* 0x0000000000700947 */ /* 0x007fea0003800000 */
.L_x_20:
[----:B------:R-:W-:-:S05]  /*0250*/  IADD3 R7, P0, PT, -R2, R15, RZ ;  /* 0x0000000f02077210 */ /* 0x000fca0007f1e1ff */
[----:B------:R-:W-:-:S05]  /*0260*/  IMAD.X R8, R14, 0x1, ~R3, P0 ;  /* 0x000000010e087824 */ /* 0x000fca00000e0e03 */
[----:B------:R-:W-:-:S05]  /*0270*/  LEA.HI R7, P0, R8, R7, RZ, 0x1 ;  /* 0x0000000708077211 */ /* 0x000fca00078108ff */
[----:B------:R-:W-:-:S05]  /*0280*/  IMAD.X R8, RZ, RZ, R8, P0 ;  /* 0x000000ffff087224 */ /* 0x000fca00000e0608 */
[--C-:B------:R-:W-:Y:S02]  /*0290*/  SHF.R.S64 R7, R7, 0x1, R8.reuse ;  /* 0x0000000107077819 */ /* 0x100fe40000001008 */
[----:B------:R-:W-:Y:S02]  /*02a0*/  SHF.R.S32.HI R8, RZ, 0x1, R8 ;  /* 0x00000001ff087819 */ /* 0x000fe40000011408 */
[----:B------:R-:W-:-:S04]  /*02b0*/  IADD3 R12, P0, PT, R2, R7, RZ ;  /* 0x00000007020c7210 */ /* 0x000fc80007f1e0ff */
[----:B------:R-:W-:Y:S01]  /*02c0*/  LOP3.LUT R6, RZ, R12, RZ, 0x33, !PT ;  /* 0x0000000cff067212 */ /* 0x000fe200078e33ff */
[----:B------:R-:W-:-:S03]  /*02d0*/  IMAD.X R13, R3, 0x1, R8, P0 ;  /* 0x00000001030d7824 */ /* 0x000fc600000e0608 */
[----:B------:R-:W-:Y:S02]  /*02e0*/  IADD3 R9, P1, PT, R6, R5, RZ ;  /* 0x0000000506097210 */ /* 0x000fe40007f3e0ff */
[----:B------:R-:W-:Y:S02]  /*02f0*/  LOP3.LUT R7, RZ, R13, RZ, 0x33, !PT ;  /* 0x0000000dff077212 */ /* 0x000fe400078e33ff */
[----:B------:R-:W-:-:S03]  /*0300*/  LEA R6, P0, R12, UR6, 0x2 ;  /* 0x000000060c067c11 */ /* 0x000fc6000f8010ff */
[----:B------:R-:W-:Y:S01]  /*0310*/  IMAD.X R10, R7, 0x1, R4, P1 ;  /* 0x00000001070a7824 */ /* 0x000fe200008e0604 */
[C---:B------:R-:W-:Y:S02]  /*0320*/  LEA R8, P1, R9.reuse, UR8, 0x2 ;  /* 0x0000000809087c11 */ /* 0x040fe4000f8210ff */
[----:B------:R-:W-:Y:S02]  /*0330*/  LEA.HI.X R7, R12, UR7, R13, 0x2, P0 ;  /* 0x000000070c077c11 */ /* 0x000fe400080f140d */
[----:B------:R-:W-:-:S03]  /*0340*/  LEA.HI.X R9, R9, UR9, R10, 0x2, P1 ;  /* 0x0000000909097c11 */ /* 0x000fc600088f140a */
[----:B------:R-:W2:Y:S04]  /*0350*/  LDG.E R6, desc[UR4][R6.64] ;  /* 0x0000000406067981 */ /* 0x000ea8000c1e1900 */
[----:B------:R-:W2:Y:S01]  /*0360*/  LDG.E R9, desc[UR4][R8.64] ;  /* 0x0000000408097981 */ /* 0x000ea2000c1e1900 */
[----:B------:R-:W-:-:S05]  /*0370*/  IADD3 R11, P1, PT, R12, 0x1, RZ ;  /* 0x000000010c0b7810 */ /* 0x000fca0007f3e0ff */
[----:B------:R-:W-:Y:S01]  /*0380*/  IMAD.X R10, RZ, RZ, R13, P1 ;  /* 0x000000ffff0a7224 */ /* 0x000fe200008e060d */
[----:B--2---:R-:W-:-:S04]  /*0390*/  ISETP.NE.AND P0, PT, R9, R6, PT ;  /* 0x000000060900720c */ /* 0x004fc80003f05270 */
[----:B------:R-:W-:Y:S02]  /*03a0*/  SEL R2, R2, R11, !P0 ;  /* 0x0000000b02027207 */ /* 0x000fe40004000000 */
[----:B------:R-:W-:Y:S02]  /*03b0*/  SEL R15, R12, R15, !P0 ;  /* 0x0000000f0c0f7207 */ /* 0x000fe40004000000 */
[----:B------:R-:W-:Y:S02]  /*03c0*/  SEL R3, R3, R10, !P0 ;  /* 0x0000000a03037207 */ /* 0x000fe40004000000 */
[----:B------:R-:W-:Y:S02]  /*03d0*/  SEL R14, R13, R14, !P0 ;  /* 0x0000000e0d0e7207 */ /* 0x000fe40004000000 */
[----:B------:R-:W-:-:S04]  /*03e0*/  ISETP.GE.U32.AND P0, PT, R2, R15, PT ;  /* 0x0000000f0200720c */ /* 0x000fc80003f06070 */
[----:B------:R-:W-:-:S13]  /*03f0*/  ISETP.GE.AND.EX P0, PT, R3, R14, PT, P0 ;  /* 0x0000000e0300720c */ /* 0x000fda0003f06300 */
[----:B------:R-:W-:Y:S05]  /*0400*/  @!P0 BRA `(.L_x_20) ;  /* 0xfffffffc00908947 */ /* 0x000fea000383ffff */
.L_x_19:
[----:B------:R-:W-:Y:S05]  /*0410*/  BSYNC.RECONVERGENT B0 ;  /* 0x0000000000007941 */ /* 0x000fea0003800200 */
.L_x_18:
[----:B------:R-:W0:Y:S02]  /*0420*/  LDCU.64 UR10, c[0x0][0x3c0] ;  /* 0x00007800ff0a77ac */ /* 0x000e240008000a00 */
[----:B0-----:R-:W-:-:S04]  /*0430*/  LEA R4, P0, R0, UR10, 0x3 ;  /* 0x0000000a00047c11 */ /* 0x001fc8000f8018ff */
[----:B------:R-:W-:-:S05]  /*0440*/  LEA.HI.X R5, R0, UR11, RZ, 0x3, P0 ;  /* 0x0000000b00057c11 */ /* 0x000fca00080f1cff */
[----:B------:R-:W-:Y:S01]  /*0450*/  STG.E.64 desc[UR4][R4.64], R2 ;  /* 0x0000000204007986 */ /* 0x000fe2000c101b04 */
[----:B------:R-:W-:Y:S05]  /*0460*/  EXIT ;  /* 0x000000000000794d */ /* 0x000fea0003800000 */
.L_x_21:
        /* <DEDUP_REMOVED lines=9> */
.L_x_48:


//--------------------- .text._ZN3cub18CUB_300001_SM_10006detail5merge19device_merge_kernelINS2_10policy_hubIN4cuda3std3__45tupleIJiiEEEiE9policy600EN6thrust24THRUST_300001_SM_1000_NS12zip_iteratorINS8_IJNSD_17constant_iteratorIiNSD_11use_defaultESG_EENSD_6detail15normal_iteratorINSD_10device_ptrIiEEEEEEEEENSD_17counting_iteratorIiSG_SG_SG_EENSE_INS8_IJSM_SM_EEEEESQ_NSD_16discard_iteratorISG_EESM_i4compEEvT0_T1_T6_T2_T3_SY_T4_T5_T7_PSY_NS1_7vsmem_tE --------------------------
	.section	.text._ZN3cub18CUB_300001_SM_10006detail5merge19device_merge_kernelINS2_10policy_hubIN4cuda3std3__45tupleIJiiEEEiE9policy600EN6thrust24THRUST_300001_SM_1000_NS12zip_iteratorINS8_IJNSD_17constant_iteratorIiNSD_11use_defaultESG_EENSD_6detail15normal_iteratorINSD_10device_ptrIiEEEEEEEEENSD_17counting_iteratorIiSG_SG_SG_EENSE_INS8_IJSM_SM_EEEEESQ_NSD_16discard_iteratorISG_EESM_i4compEEvT0_T1_T6_T2_T3_SY_T4_T5_T7_PSY_NS1_7vsmem_tE,"ax",@progbits
	.align	128
        .global         _ZN3cub18CUB_300001_SM_10006detail5merge19device_merge_kernelINS2_10policy_hubIN4cuda3std3__45tupleIJiiEEEiE9policy600EN6thrust24THRUST_300001_SM_1000_NS12zip_iteratorINS8_IJNSD_17constant_iteratorIiNSD_11use_defaultESG_EENSD_6detail15normal_iteratorINSD_10device_ptrIiEEEEEEEEENSD_17counting_iteratorIiSG_SG_SG_EENSE_INS8_IJSM_SM_EEEEESQ_NSD_16discard_iteratorISG_EESM_i4compEEvT0_T1_T6_T2_T3_SY_T4_T5_T7_PSY_NS1_7vsmem_tE
        .type           _ZN3cub18CUB_300001_SM_10006detail5merge19device_merge_kernelINS2_10policy_hubIN4cuda3std3__45tupleIJiiEEEiE9policy600EN6thrust24THRUST_300001_SM_1000_NS12zip_iteratorINS8_IJNSD_17constant_iteratorIiNSD_11use_defaultESG_EENSD_6detail15normal_iteratorINSD_10device_ptrIiEEEEEEEEENSD_17counting_iteratorIiSG_SG_SG_EENSE_INS8_IJSM_SM_EEEEESQ_NSD_16discard_iteratorISG_EESM_i4compEEvT0_T1_T6_T2_T3_SY_T4_T5_T7_PSY_NS1_7vsmem_tE,@function
        .size           _ZN3cub18CUB_300001_SM_10006detail5merge19device_merge_kernelINS2_10policy_hubIN4cuda3std3__45tupleIJiiEEEiE9policy600EN6thrust24THRUST_300001_SM_1000_NS12zip_iteratorINS8_IJNSD_17constant_iteratorIiNSD_11use_defaultESG_EENSD_6detail15normal_iteratorINSD_10device_ptrIiEEEEEEEEENSD_17counting_iteratorIiSG_SG_SG_EENSE_INS8_IJSM_SM_EEEEESQ_NSD_16discard_iteratorISG_EESM_i4compEEvT0_T1_T6_T2_T3_SY_T4_T5_T7_PSY_NS1_7vsmem_tE,(.L_x_49 - _ZN3cub18CUB_300001_SM_10006detail5merge19device_merge_kernelINS2_10policy_hubIN4cuda3std3__45tupleIJiiEEEiE9policy600EN6thrust24THRUST_300001_SM_1000_NS12zip_iteratorINS8_IJNSD_17constant_iteratorIiNSD_11use_defaultESG_EENSD_6detail15normal_iteratorINSD_10device_ptrIiEEEEEEEEENSD_17counting_iteratorIiSG_SG_SG_EENSE_INS8_IJSM_SM_EEEEESQ_NSD_16discard_iteratorISG_EESM_i4compEEvT0_T1_T6_T2_T3_SY_T4_T5_T7_PSY_NS1_7vsmem_tE)
        .other          _ZN3cub18CUB_300001_SM_10006detail5merge19device_merge_kernelINS2_10policy_hubIN4cuda3std3__45tupleIJiiEEEiE9policy600EN6thrust24THRUST_300001_SM_1000_NS12zip_iteratorINS8_IJNSD_17constant_iteratorIiNSD_11use_defaultESG_EENSD_6detail15normal_iteratorINSD_10device_ptrIiEEEEEEEEENSD_17counting_iteratorIiSG_SG_SG_EENSE_INS8_IJSM_SM_EEEEESQ_NSD_16discard_iteratorISG_EESM_i4compEEvT0_T1_T6_T2_T3_SY_T4_T5_T7_PSY_NS1_7vsmem_tE,@"STO_CUDA_ENTRY STV_DEFAULT"
_ZN3cub18CUB_300001_SM_10006detail5merge19device_merge_kernelINS2_10policy_hubIN4cuda3std3__45tupleIJiiEEEiE9policy600EN6thrust24THRUST_300001_SM_1000_NS12zip_iteratorINS8_IJNSD_17constant_iteratorIiNSD_11use_defaultESG_EENSD_6detail15normal_iteratorINSD_10device_ptrIiEEEEEEEEENSD_17counting_iteratorIiSG_SG_SG_EENSE_INS8_IJSM_SM_EEEEESQ_NSD_16discard_iteratorISG_EESM_i4compEEvT0_T1_T6_T2_T3_SY_T4_T5_T7_PSY_NS1_7vsmem_tE:
.text._ZN3cub18CUB_300001_SM_10006detail5merge19device_merge_kernelINS2_10policy_hubIN4cuda3std3__45tupleIJiiEEEiE9policy600EN6thrust24THRUST_300001_SM_1000_NS12zip_iteratorINS8_IJNSD_17constant_iteratorIiNSD_11use_defaultESG_EENSD_6detail15normal_iteratorINSD_10device_ptrIiEEEEEEEEENSD_17counting_iteratorIiSG_SG_SG_EENSE_INS8_IJSM_SM_EEEEESQ_NSD_16discard_iteratorISG_EESM_i4compEEvT0_T1_T6_T2_T3_SY_T4_T5_T7_PSY_NS1_7vsmem_tE:
[----:B------:R-:W-:Y:S01]  /*0000*/  LDC R1, c[0x0][0x37c] ;  /* 0x0000df00ff017b82 */ /* 0x000fe20000000800 */
[----:B------:R-:W0:Y:S07]  /*0010*/  S2R R0, SR_CTAID.X ;  /* 0x0000000000007919 */ /* 0x000e2e0000002500 */
[----:B------:R-:W1:Y:S01]  /*0020*/  LDC R5, c[0x0][0x3b4] ;  /* 0x0000ed00ff057b82 */ /* 0x000e620000000800 */
[----:B------:R-:W2:Y:S01]  /*0030*/  LDCU.64 UR6, c[0x0][0x358] ;  /* 0x00006b00ff0677ac */ /* 0x000ea20008000a00 */
[----:B------:R-:W3:Y:S06]  /*0040*/  LDCU UR12, c[0x0][0x388] ;  /* 0x00007100ff0c77ac */ /* 0x000eec0008000800 */
[----:B------:R-:W1:Y:S02]  /*0050*/  LDC R2, c[0x0][0x39c] ;  /* 0x0000e700ff027b82 */ /* 0x000e640000000800 */
[----:B-1----:R-:W-:-:S04]  /*0060*/  IMAD.IADD R5, R5, 0x1, R2 ;  /* 0x0000000105057824 */ /* 0x002fc800078e0202 */
[----:B0-----:R-:W-:-:S05]  /*0070*/  IMAD R28, R0, -0xa00, R5 ;  /* 0xfffff600001c7824 */ /* 0x001fca00078e0205 */
[C---:B------:R-:W-:Y:S02]  /*0080*/  ISETP.GE.AND P0, PT, R28.reuse, 0xa00, PT ;  /* 0x00000a001c00780c */ /* 0x040fe40003f06270 */
[----:B------:R-:W-:-:S11]  /*0090*/  VIMNMX R28, PT, PT, R28, 0xa00, PT ;  /* 0x00000a001c1c7848 */ /* 0x000fd60003fe0100 */
[----:B--23--:R-:W-:Y:S05]  /*00a0*/  @!P0 BRA `(.L_x_22) ;  /* 0x0000001000088947 */ /* 0x00cfea0003800000 */
[----:B------:R-:W0:Y:S01]  /*00b0*/  LDC.64 R6, c[0x0][0x3d8] ;  /* 0x0000f600ff067b82 */ /* 0x000e220000000a00 */
[----:B------:R-:W1:Y:S01]  /*00c0*/  S2R R27, SR_TID.X ;  /* 0x00000000001b7919 */ /* 0x000e620000002100 */
[----:B------:R-:W2:Y:S01]  /*00d0*/  LDCU.64 UR4, c[0x0][0x390] ;  /* 0x00007200ff0477ac */ /* 0x000ea20008000a00 */
[----:B------:R-:W3:Y:S01]  /*00e0*/  LDCU.128 UR8, c[0x0][0x3a0] ;  /* 0x00007400ff0877ac */ /* 0x000ee20008000c00 */
[----:B0-----:R-:W-:-:S05]  /*00f0*/  IMAD.WIDE.U32 R6, R0, 0x4, R6 ;  /* 0x0000000400067825 */ /* 0x001fca00078e0006 */
[----:B------:R-:W4:Y:S04]  /*0100*/  LDG.E R3, desc[UR6][R6.64] ;  /* 0x0000000606037981 */ /* 0x000f28000c1e1900 */
[----:B------:R0:W5:Y:S01]  /*0110*/  LDG.E R24, desc[UR6][R6.64+0x4] ;  /* 0x0000040606187981 */ /* 0x000162000c1e1900 */
[C---:B-1----:R-:W-:Y:S01]  /*0120*/  VIADD R9, R27.reuse, 0x200 ;  /* 0x000002001b097836 */ /* 0x042fe20000000000 */
[C---:B------:R-:W-:Y:S01]  /*0130*/  LOP3.LUT R11, R27.reuse, 0x400, RZ, 0xfc, !PT ;  /* 0x000004001b0b7812 */ /* 0x040fe200078efcff */
[C---:B------:R-:W-:Y:S01]  /*0140*/  VIADD R13, R27.reuse, 0x600 ;  /* 0x000006001b0d7836 */ /* 0x040fe20000000000 */
[----:B------:R-:W-:Y:S01]  /*0150*/  LOP3.LUT R25, R27, 0x800, RZ, 0xfc, !PT ;  /* 0x000008001b197812 */ /* 0x000fe200078efcff */
[--C-:B----4-:R-:W-:Y:S01]  /*0160*/  IMAD R29, R0, 0xa00, -R3.reuse ;  /* 0x00000a00001d7824 */ /* 0x110fe200078e0a03 */
[----:B0-----:R-:W-:Y:S01]  /*0170*/  IADD3 R7, P2, PT, R3, R27, RZ ;  /* 0x0000001b03077210 */ /* 0x001fe20007f5e0ff */
[----:B-----5:R-:W-:-:S03]  /*0180*/  IMAD.IADD R2, R24, 0x1, -R3 ;  /* 0x0000000118027824 */ /* 0x020fc600078e0a03 */
[----:B------:R-:W-:Y:S02]  /*0190*/  SHF.R.S32.HI R18, RZ, 0x1f, R29 ;  /* 0x0000001fff127819 */ /* 0x000fe4000001141d */
[----:B------:R-:W-:Y:S02]  /*01a0*/  LEA.HI.X.SX32 R12, R3, RZ, 0x1, P2 ;  /* 0x000000ff030c7211 */ /* 0x000fe400010f0eff */
[--C-:B------:R-:W-:Y:S02]  /*01b0*/  IADD3 R8, P4, P5, R29, R27, -R2.reuse ;  /* 0x0000001b1d087210 */ /* 0x100fe40007d9e802 */
[----:B------:R-:W-:Y:S02]  /*01c0*/  SHF.R.S32.HI R17, RZ, 0x1f, R2 ;  /* 0x0000001fff117819 */ /* 0x000fe40000011402 */
[-C--:B------:R-:W-:Y:S01]  /*01d0*/  ISETP.GE.AND P6, PT, R9, R2.reuse, PT ;  /* 0x000000020900720c */ /* 0x080fe20003fc6270 */
[----:B------:R-:W-:Y:S01]  /*01e0*/  IMAD.SHL.U32 R22, R8, 0x4, RZ ;  /* 0x0000000408167824 */ /* 0x000fe200078e00ff */
[----:B------:R-:W-:-:S02]  /*01f0*/  ISETP.GE.AND P0, PT, R11, R2, PT ;  /* 0x000000020b00720c */ /* 0x000fc40003f06270 */
[-C--:B------:R-:W-:Y:S02]  /*0200*/  ISETP.GE.AND P1, PT, R13, R2.reuse, PT ;  /* 0x000000020d00720c */ /* 0x080fe40003f26270 */
[-C--:B------:R-:W-:Y:S02]  /*0210*/  ISETP.GE.AND P3, PT, R27, R2.reuse, PT ;  /* 0x000000021b00720c */ /* 0x080fe40003f66270 */
[----:B------:R-:W-:Y:S02]  /*0220*/  IADD3.X R17, PT, PT, R18, RZ, ~R17, P4, P5 ;  /* 0x000000ff12117210 */ /* 0x000fe400027eac11 */
[----:B------:R-:W-:Y:S02]  /*0230*/  ISETP.GE.AND P2, PT, R25, R2, PT ;  /* 0x000000021900720c */ /* 0x000fe40003f46270 */
[----:B--2---:R-:W-:Y:S02]  /*0240*/  LEA R6, P4, R7, UR4, 0x2 ;  /* 0x0000000407067c11 */ /* 0x004fe4000f8810ff */
[----:B------:R-:W-:-:S02]  /*0250*/  SHF.L.U64.HI R20, R8, 0x2, R17 ;  /* 0x0000000208147819 */ /* 0x000fc40000010211 */
[----:B---3--:R-:W-:Y:S02]  /*0260*/  IADD3 R10, P5, PT, R22, UR10, RZ ;  /* 0x0000000a160a7c10 */ /* 0x008fe4000ffbe0ff */
[----:B------:R-:W-:Y:S02]  /*0270*/  LEA.HI.X R7, R7, UR5, R12, 0x2, P4 ;  /* 0x0000000507077c11 */ /* 0x000fe4000a0f140c */
[----:B------:R-:W-:Y:S01]  /*0280*/  IADD3.X R11, PT, PT, R20, UR11, RZ, P5, !PT ;  /* 0x0000000b140b7c10 */ /* 0x000fe2000affe4ff */
[----:B------:R-:W-:Y:S01]  /*0290*/  IMAD R0, R0, 0xa00, RZ ;  /* 0x00000a0000007824 */ /* 0x000fe200078e02ff */
[----:B------:R-:W-:Y:S01]  /*02a0*/  BSSY.RECONVERGENT B0, `(.L_x_23) ;  /* 0x0000049000007945 */ /* 0x000fe20003800200 */
[----:B------:R-:W2:Y:S01]  /*02b0*/  @!P3 LDG.E R23, desc[UR6][R6.64] ;  /* 0x000000060617b981 */ /* 0x000ea2000c1e1900 */
[----:B------:R-:W-:-:S03]  /*02c0*/  P2R R4, PR, RZ, 0x40 ;  /* 0x00000040ff047803 */ /* 0x000fc60000000000 */
[----:B------:R-:W3:Y:S04]  /*02d0*/  @P6 LDG.E R19, desc[UR6][R10.64+0x800] ;  /* 0x000800060a136981 */ /* 0x000ee8000c1e1900 */
[----:B------:R-:W4:Y:S04]  /*02e0*/  @P0 LDG.E R21, desc[UR6][R10.64+0x1000] ;  /* 0x001000060a150981 */ /* 0x000f28000c1e1900 */
[----:B------:R-:W5:Y:S04]  /*02f0*/  @P1 LDG.E R13, desc[UR6][R10.64+0x1800] ;  /* 0x001800060a0d1981 */ /* 0x000f68000c1e1900 */
[----:B------:R0:W5:Y:S01]  /*0300*/  @P2 LDG.E R9, desc[UR6][R10.64+0x2000] ;  /* 0x002000060a092981 */ /* 0x000162000c1e1900 */
[C---:B------:R-:W-:Y:S01]  /*0310*/  @P1 LEA R14, P5, R8.reuse, UR8, 0x2 ;  /* 0x00000008080e1c11 */ /* 0x040fe2000f8a10ff */
[----:B------:R-:W-:Y:S01]  /*0320*/  @P3 IMAD.IADD R26, R27, 0x1, -R2 ;  /* 0x000000011b1a3824 */ /* 0x000fe200078e0a02 */
[----:B------:R-:W-:-:S02]  /*0330*/  @P2 LEA R16, P4, R8, UR8, 0x2 ;  /* 0x0000000808102c11 */ /* 0x000fc4000f8810ff */
[C-C-:B------:R-:W-:Y:S02]  /*0340*/  @P1 LEA.HI.X R15, R8.reuse, UR9, R17.reuse, 0x2, P5 ;  /* 0x00000009080f1c11 */ /* 0x140fe4000a8f1411 */
[----:B------:R-:W-:Y:S02]  /*0350*/  @P3 IADD3 R12, P5, PT, R29, R26, RZ ;  /* 0x0000001a1d0c3210 */ /* 0x000fe40007fbe0ff */
[----:B------:R-:W-:Y:S01]  /*0360*/  @P2 LEA.HI.X R17, R8, UR9, R17, 0x2, P4 ;  /* 0x0000000908112c11 */ /* 0x000fe2000a0f1411 */
[----:B------:R-:W-:Y:S01]  /*0370*/  IMAD.U32 R8, RZ, RZ, UR12 ;  /* 0x0000000cff087e24 */ /* 0x000fe2000f8e00ff */
[----:B------:R-:W-:Y:S02]  /*0380*/  @P3 LEA.HI.X.SX32 R18, R26, R18, 0x1, P5 ;  /* 0x000000121a123211 */ /* 0x000fe400028f0eff */
[----:B0-----:R-:W-:-:S03]  /*0390*/  IADD3 R10, P4, PT, R22, UR8, RZ ;  /* 0x00000008160a7c10 */ /* 0x001fc6000ff9e0ff */
[----:B------:R0:W5:Y:S01]  /*03a0*/  @P2 LDG.E R8, desc[UR6][R16.64+0x2000] ;  /* 0x0020000610082981 */ /* 0x000162000c1e1900 */
[----:B------:R-:W-:Y:S01]  /*03b0*/  IADD3.X R11, PT, PT, R20, UR9, RZ, P4, !PT ;  /* 0x00000009140b7c10 */ /* 0x000fe2000a7fe4ff */
[----:B------:R-:W-:-:S04]  /*03c0*/  @!P3 IMAD.U32 R22, RZ, RZ, UR12 ;  /* 0x0000000cff16be24 */ /* 0x000fc8000f8e00ff */
[----:B------:R-:W4:Y:S01]  /*03d0*/  @P0 LDG.E R20, desc[UR6][R10.64+0x1000] ;  /* 0x001000060a140981 */ /* 0x000f22000c1e1900 */
[C---:B0-----:R-:W-:Y:S01]  /*03e0*/  @P3 SHF.L.U64.HI R17, R12.reuse, 0x2, R18 ;  /* 0x000000020c113819 */ /* 0x041fe20000010212 */
[----:B------:R-:W-:Y:S02]  /*03f0*/  @P3 IMAD.SHL.U32 R18, R12, 0x4, RZ ;  /* 0x000000040c123824 */ /* 0x000fe400078e00ff */
[----:B------:R0:W5:Y:S03]  /*0400*/  @P1 LDG.E R12, desc[UR6][R14.64+0x1800] ;  /* 0x001800060e0c1981 */ /* 0x000166000c1e1900 */
[C---:B------:R-:W-:Y:S02]  /*0410*/  @P3 IADD3 R16, P5, PT, R18.reuse, UR10, RZ ;  /* 0x0000000a12103c10 */ /* 0x040fe4000ffbe0ff */
[----:B0-----:R-:W-:Y:S02]  /*0420*/  @P3 IADD3 R14, P4, PT, R18, UR8, RZ ;  /* 0x00000008120e3c10 */ /* 0x001fe4000ff9e0ff */
[----:B------:R0:W3:Y:S02]  /*0430*/  @P6 LDG.E R18, desc[UR6][R10.64+0x800] ;  /* 0x000800060a126981 */ /* 0x0000e4000c1e1900 */
[----:B------:R-:W-:-:S02]  /*0440*/  @P3 IADD3.X R15, PT, PT, R17, UR9, RZ, P4, !PT ;  /* 0x00000009110f3c10 */ /* 0x000fc4000a7fe4ff */
[----:B------:R-:W-:-:S03]  /*0450*/  @P3 IADD3.X R17, PT, PT, R17, UR11, RZ, P5, !PT ;  /* 0x0000000b11113c10 */ /* 0x000fc6000affe4ff */
[----:B------:R-:W2:Y:S04]  /*0460*/  @P3 LDG.E R22, desc[UR6][R14.64] ;  /* 0x000000060e163981 */ /* 0x000ea8000c1e1900 */
[----:B------:R1:W2:Y:S04]  /*0470*/  @P3 LDG.E R23, desc[UR6][R16.64] ;  /* 0x0000000610173981 */ /* 0x0002a8000c1e1900 */
[----:B------:R-:W3:Y:S04]  /*0480*/  @!P6 LDG.E R19, desc[UR6][R6.64+0x800] ;  /* 0x000800060613e981 */ /* 0x000ee8000c1e1900 */
[----:B------:R-:W4:Y:S04]  /*0490*/  @!P0 LDG.E R21, desc[UR6][R6.64+0x1000] ;  /* 0x0010000606158981 */ /* 0x000f28000c1e1900 */
[----:B------:R-:W5:Y:S04]  /*04a0*/  @!P1 LDG.E R13, desc[UR6][R6.64+0x1800] ;  /* 0x00180006060d9981 */ /* 0x000f68000c1e1900 */
[----:B------:R1:W5:Y:S01]  /*04b0*/  @!P2 LDG.E R9, desc[UR6][R6.64+0x2000] ;  /* 0x002000060609a981 */ /* 0x000362000c1e1900 */
[----:B------:R-:W-:Y:S01]  /*04c0*/  VIADDMNMX R5, R0, 0xa00, R5, PT ;  /* 0x00000a0000057846 */ /* 0x000fe20003800105 */
[----:B------:R-:W1:Y:S03]  /*04d0*/  S2UR UR5, SR_CgaCtaId ;  /* 0x00000000000579c3 */ /* 0x000e660000008800 */
[----:B------:R-:W-:Y:S01]  /*04e0*/  IADD3 R24, PT, PT, R5, -R29, -R24 ;  /* 0x8000001d05187210 */ /* 0x000fe20007ffe818 */
[----:B0-----:R-:W-:-:S04]  /*04f0*/  IMAD R10, R27, 0x5, RZ ;  /* 0x000000051b0a7824 */ /* 0x001fc800078e02ff */
[----:B------:R-:W-:-:S05]  /*0500*/  IMAD.IADD R5, R2, 0x1, R24 ;  /* 0x0000000102057824 */ /* 0x000fca00078e0218 */
[----:B------:R-:W-:-:S04]  /*0510*/  VIMNMX R11, PT, PT, R5, R10, PT ;  /* 0x0000000a050b7248 */ /* 0x000fc80003fe0100 */
[C---:B------:R-:W-:Y:S01]  /*0520*/  ISETP.GE.AND P3, PT, R11.reuse, R24, PT ;  /* 0x000000180b00720c */ /* 0x040fe20003f66270 */
[----:B-1----:R-:W-:Y:S01]  /*0530*/  IMAD.IADD R17, R11, 0x1, -R24 ;  /* 0x000000010b117824 */ /* 0x002fe200078e0a18 */
[----:B------:R-:W-:Y:S01]  /*0540*/  VIMNMX R6, PT, PT, R2, R11, PT ;  /* 0x0000000b02067248 */ /* 0x000fe20003fe0100 */
[----:B------:R-:W-:-:S03]  /*0550*/  UMOV UR4, 0x400 ;  /* 0x0000040000047882 */ /* 0x000fc60000000000 */
[----:B------:R-:W-:Y:S01]  /*0560*/  SEL R17, R17, RZ, P3 ;  /* 0x000000ff11117207 */ /* 0x000fe20001800000 */
[----:B------:R-:W-:-:S03]  /*0570*/  ULEA UR4, UR5, UR4, 0x18 ;  /* 0x0000000405047291 */ /* 0x000fc6000f8ec0ff */
[----:B------:R-:W-:Y:S01]  /*0580*/  ISETP.GE.AND P3, PT, R17, R6, PT ;  /* 0x000000061100720c */ /* 0x000fe20003f66270 */
[----:B------:R-:W-:Y:S02]  /*0590*/  @!P0 IMAD.U32 R20, RZ, RZ, UR12 ;  /* 0x0000000cff148e24 */ /* 0x000fe4000f8e00ff */
[----:B------:R-:W-:Y:S01]  /*05a0*/  LEA R27, R27, UR4, 0x3 ;  /* 0x000000041b1b7c11 */ /* 0x000fe2000f8e18ff */
[----:B------:R-:W-:Y:S02]  /*05b0*/  @!P1 IMAD.U32 R12, RZ, RZ, UR12 ;  /* 0x0000000cff0c9e24 */ /* 0x000fe4000f8e00ff */
[----:B------:R-:W-:Y:S02]  /*05c0*/  @!P6 IMAD.U32 R18, RZ, RZ, UR12 ;  /* 0x0000000cff12ee24 */ /* 0x000fe4000f8e00ff */
[----:B--2---:R0:W-:Y:S04]  /*05d0*/  STS.64 [R27], R22 ;  /* 0x000000161b007388 */ /* 0x0041e80000000a00 */
[----:B---3--:R0:W-:Y:S04]  /*05e0*/  STS.64 [R27+0x1000], R18 ;  /* 0x001000121b007388 */ /* 0x0081e80000000a00 */
[----:B----4-:R0:W-:Y:S04]  /*05f0*/  STS.64 [R27+0x2000], R20 ;  /* 0x002000141b007388 */ /* 0x0101e80000000a00 */
[----:B-----5:R0:W-:Y:S04]  /*0600*/  STS.64 [R27+0x3000], R12 ;  /* 0x0030000c1b007388 */ /* 0x0201e80000000a00 */
[----:B------:R0:W-:Y:S01]  /*0610*/  STS.64 [R27+0x4000], R8 ;  /* 0x004000081b007388 */ /* 0x0001e20000000a00 */
[----:B------:R-:W-:Y:S06]  /*0620*/  BAR.SYNC.DEFER_BLOCKING 0x0 ;  /* 0x0000000000007b1d */ /* 0x000fec0000010000 */
[----:B------:R-:W-:Y:S05]  /*0630*/  @P3 BRA `(.L_x_24) ;  /* 0x00000000003c3947 */ /* 0x000fea0003800000 */
[----:B------:R-:W-:-:S07]  /*0640*/  IMAD.IADD R7, R2, 0x1, R11 ;  /* 0x0000000102077824 */ /* 0x000fce00078e020b */
.L_x_25:
[----:B0-----:R-:W-:-:S05]  /*0650*/  IMAD.IADD R8, R6, 0x1, -R17 ;  /* 0x0000000106087824 */ /* 0x001fca00078e0a11 */
[----:B------:R-:W-:-:S04]  /*0660*/  LEA.HI R8, R8, R8, RZ, 0x1 ;  /* 0x0000000808087211 */ /* 0x000fc800078f08ff */
[----:B------:R-:W-:-:S04]  /*0670*/  LEA.HI.SX32 R9, R8, R17, 0x1f ;  /* 0x0000001108097211 */ /* 0x000fc800078ffaff */
[----:B------:R-:W-:-:S05]  /*0680*/  LOP3.LUT R8, RZ, R9, RZ, 0x33, !PT ;  /* 0x00000009ff087212 */ /* 0x000fca00078e33ff */
[----:B------:R-:W-:Y:S01]  /*0690*/  IMAD.IADD R10, R7, 0x1, R8 ;  /* 0x00000001070a7824 */ /* 0x000fe200078e0208 */
[----:B------:R-:W-:-:S04]  /*06a0*/  LEA R8, R9, UR4, 0x3 ;  /* 0x0000000409087c11 */ /* 0x000fc8000f8e18ff */
[----:B------:R-:W-:Y:S02]  /*06b0*/  LEA R10, R10, UR4, 0x3 ;  /* 0x000000040a0a7c11 */ /* 0x000fe4000f8e18ff */
[----:B------:R-:W-:Y:S04]  /*06c0*/  LDS R8, [R8+0x4] ;  /* 0x0000040008087984 */ /* 0x000fe80000000800 */
[----:B------:R-:W0:Y:S02]  /*06d0*/  LDS R13, [R10] ;  /* 0x000000000a0d7984 */ /* 0x000e240000000800 */
[----:B0-----:R-:W-:-:S04]  /*06e0*/  ISETP.NE.AND P3, PT, R13, R8, PT ;  /* 0x000000080d00720c */ /* 0x001fc80003f65270 */
[----:B------:R-:W-:-:S09]  /*06f0*/  SEL R6, R9, R6, !P3 ;  /* 0x0000000609067207 */ /* 0x000fd20005800000 */
[----:B------:R-:W-:-:S05]  /*0700*/  @P3 VIADD R17, R9, 0x1 ;  /* 0x0000000109113836 */ /* 0x000fca0000000000 */
[----:B------:R-:W-:-:S13]  /*0710*/  ISETP.GE.AND P3, PT, R17, R6, PT ;  /* 0x000000061100720c */ /* 0x000fda0003f66270 */
[----:B------:R-:W-:Y:S05]  /*0720*/  @!P3 BRA `(.L_x_25) ;  /* 0xfffffffc00c8b947 */ /* 0x000fea000383ffff */
.L_x_24:
[----:B------:R-:W-:Y:S05]  /*0730*/  BSYNC.RECONVERGENT B0 ;  /* 0x0000000000007941 */ /* 0x000fea0003800200 */
.L_x_23:
[----:B0-----:R-:W-:Y:S01]  /*0740*/  IADD3 R18, PT, PT, R2, R11, -R17 ;  /* 0x0000000b02127210 */ /* 0x001fe20007ffe811 */
[C---:B------:R-:W-:Y:S01]  /*0750*/  VIADD R21, R17.reuse, 0x1 ;  /* 0x0000000111157836 */ /* 0x040fe20000000000 */
[----:B------:R-:W-:Y:S01]  /*0760*/  LEA R13, R17, UR4, 0x3 ;  /* 0x00000004110d7c11 */ /* 0x000fe2000f8e18ff */
[----:B------:R-:W0:Y:S01]  /*0770*/  LDCU UR5, c[0x0][0x398] ;  /* 0x00007300ff0577ac */ /* 0x000e220008000800 */
[C---:B------:R-:W-:Y:S01]  /*0780*/  LEA R12, R18.reuse, UR4, 0x3 ;  /* 0x00000004120c7c11 */ /* 0x040fe2000f8e18ff */
[C---:B------:R-:W-:Y:S01]  /*0790*/  VIADD R16, R18.reuse, 0x1 ;  /* 0x0000000112107836 */ /* 0x040fe20000000000 */
[----:B------:R-:W-:Y:S01]  /*07a0*/  ISETP.GE.AND P4, PT, R18, R5, PT ;  /* 0x000000051200720c */ /* 0x000fe20003f86270 */
[----:B------:R-:W-:Y:S01]  /*07b0*/  LDS.64 R8, [R13] ;  /* 0x000000000d087984 */ /* 0x000fe20000000a00 */
[----:B------:R-:W-:Y:S02]  /*07c0*/  PLOP3.LUT P3, PT, PT, PT, PT, 0x8, 0x80 ;  /* 0x000000000080781c */ /* 0x000fe40003f6e170 */
[----:B------:R-:W-:Y:S01]  /*07d0*/  P2R R19, PR, RZ, 0x2 ;  /* 0x00000002ff137803 */ /* 0x000fe20000000000 */
[----:B------:R-:W1:Y:S01]  /*07e0*/  LDS.64 R6, [R12] ;  /* 0x000000000c067984 */ /* 0x000e620000000a00 */
[----:B------:R-:W-:-:S07]  /*07f0*/  P2R R20, PR, RZ, 0x4 ;  /* 0x00000004ff147803 */ /* 0x000fce0000000000 */
[----:B-1----:R-:W-:-:S04]  /*0800*/  @!P4 ISETP.NE.AND P5, PT, R6, R9, PT ;  /* 0x000000090600c20c */ /* 0x002fc80003fa5270 */
[----:B------:R-:W-:Y:S02]  /*0810*/  @!P4 ISETP.GE.OR P3, PT, R17, R2, !P5 ;  /* 0x000000021100c20c */ /* 0x000fe40006f66670 */
[----:B------:R-:W-:Y:S02]  /*0820*/  PLOP3.LUT P4, PT, PT, PT, PT, 0x8, 0x80 ;  /* 0x000000000080781c */ /* 0x000fe40003f8e170 */
[----:B------:R-:W-:Y:S02]  /*0830*/  SEL R10, R6, R8, P3 ;  /* 0x00000008060a7207 */ /* 0x000fe40001800000 */
[----:B------:R-:W-:-:S07]  /*0840*/  SEL R11, R7, R9, P3 ;  /* 0x00000009070b7207 */ /* 0x000fce0001800000 */
[----:B------:R-:W-:Y:S01]  /*0850*/  @P3 LDS.64 R6, [R12+0x8] ;  /* 0x000008000c063984 */ /* 0x000fe20000000a00 */
[----:B------:R-:W-:Y:S01]  /*0860*/  @!P3 IMAD.MOV R16, RZ, RZ, R18 ;  /* 0x000000ffff10b224 */ /* 0x000fe200078e0212 */
[----:B------:R-:W-:Y:S01]  /*0870*/  SEL R18, R18, R17, P3 ;  /* 0x0000001112127207 */ /* 0x000fe20001800000 */
[----:B------:R-:W-:Y:S01]  /*0880*/  @P3 IMAD.MOV R21, RZ, RZ, R17 ;  /* 0x000000ffff153224 */ /* 0x000fe200078e0211 */
[----:B------:R-:W1:Y:S01]  /*0890*/  @!P3 LDS.64 R8, [R13+0x8] ;  /* 0x000008000d08b984 */ /* 0x000e620000000a00 */
[C---:B------:R-:W-:Y:S01]  /*08a0*/  VIADD R22, R16.reuse, 0x1 ;  /* 0x0000000110167836 */ /* 0x040fe20000000000 */
[----:B------:R-:W-:Y:S01]  /*08b0*/  ISETP.GE.AND P5, PT, R16, R5, PT ;  /* 0x000000051000720c */ /* 0x000fe20003fa6270 */
[----:B------:R-:W-:Y:S01]  /*08c0*/  VIADD R23, R21, 0x1 ;  /* 0x0000000115177836 */ /* 0x000fe20000000000 */
[----:B------:R-:W-:Y:S02]  /*08d0*/  PLOP3.LUT P3, PT, PT, PT, PT, 0x8, 0x80 ;  /* 0x000000000080781c */ /* 0x000fe40003f6e170 */
[----:B------:R-:W-:-:S09]  /*08e0*/  LEA R18, R18, UR4, 0x2 ;  /* 0x0000000412127c11 */ /* 0x000fd2000f8e10ff */
        /* <DEDUP_REMOVED lines=15> */
[----:B------:R-:W1:Y:S08]  /*09e0*/  @P4 LDS.64 R6, [R15] ;  /* 0x000000000f064984 */ /* 0x000e700000000a00 */
[----:B-1----:R-:W-:-:S04]  /*09f0*/  @!P6 ISETP.NE.AND P1, PT, R6, R9, PT ;  /* 0x000000090600e20c */ /* 0x002fc80003f25270 */
[----:B------:R-:W-:Y:S02]  /*0a00*/  @!P6 ISETP.GE.OR P5, PT, R23, R2, !P1 ;  /* 0x000000021700e20c */ /* 0x000fe40004fa6670 */
[----:B------:R-:W-:Y:S02]  /*0a10*/  PLOP3.LUT P6, PT, PT, PT, PT, 0x8, 0x80 ;  /* 0x000000000080781c */ /* 0x000fe40003fce170 */
[----:B------:R-:W-:Y:S02]  /*0a20*/  SEL R14, R6, R8, P5 ;  /* 0x00000008060e7207 */ /* 0x000fe40002800000 */
[----:B------:R-:W-:-:S07]  /*0a30*/  SEL R15, R7, R9, P5 ;  /* 0x00000009070f7207 */ /* 0x000fce0002800000 */
[----:B------:R-:W-:Y:S02]  /*0a40*/  @P5 IMAD.MOV R27, RZ, RZ, R23 ;  /* 0x000000ffff1b5224 */ /* 0x000fe400078e0217 */
[----:B------:R-:W-:Y:S01]  /*0a50*/  @!P5 IMAD.MOV R26, RZ, RZ, R22 ;  /* 0x000000ffff1ad224 */ /* 0x000fe200078e0216 */
[----:B------:R-:W-:Y:S02]  /*0a60*/  SEL R22, R22, R23, P5 ;  /* 0x0000001716167207 */ /* 0x000fe40002800000 */
[----:B------:R-:W-:Y:S01]  /*0a70*/  @!P5 LEA R24, R27, UR4, 0x3 ;  /* 0x000000041b18dc11 */ /* 0x000fe2000f8e18ff */
[----:B------:R-:W1:Y:S01]  /*0a80*/  S2R R23, SR_TID.X ;  /* 0x0000000000177919 */ /* 0x000e620000002100 */
[C---:B------:R-:W-:Y:S02]  /*0a90*/  @P5 LEA R28, R26.reuse, UR4, 0x3 ;  /* 0x000000041a1c5c11 */ /* 0x040fe4000f8e18ff */
[----:B------:R-:W-:Y:S01]  /*0aa0*/  ISETP.GE.AND P1, PT, R26, R5, PT ;  /* 0x000000051a00720c */ /* 0x000fe20003f26270 */
[----:B------:R2:W-:Y:S01]  /*0ab0*/  @!P5 LDS.64 R8, [R24] ;  /* 0x000000001808d984 */ /* 0x0005e20000000a00 */
[----:B------:R-:W-:-:S03]  /*0ac0*/  LEA R22, R22, UR4, 0x2 ;  /* 0x0000000416167c11 */ /* 0x000fc6000f8e10ff */
[----:B------:R-:W3:Y:S01]  /*0ad0*/  @P5 LDS.64 R6, [R28] ;  /* 0x000000001c065984 */ /* 0x000ee20000000a00 */
[----:B--2---:R-:W2:Y:S07]  /*0ae0*/  S2R R24, SR_LANEID ;  /* 0x0000000000187919 */ /* 0x004eae0000000000 */
[----:B---3--:R-:W-:-:S04]  /*0af0*/  @!P1 ISETP.NE.AND P2, PT, R6, R9, PT ;  /* 0x000000090600920c */ /* 0x008fc80003f45270 */
[----:B------:R-:W-:Y:S02]  /*0b00*/  @!P1 ISETP.GE.OR P6, PT, R27, R2, !P2 ;  /* 0x000000021b00920c */ /* 0x000fe400057c6670 */
[----:B------:R-:W-:Y:S01]  /*0b10*/  ISETP.NE.AND P1, PT, R19, RZ, PT ;  /* 0x000000ff1300720c */ /* 0x000fe20003f25270 */
[----:B------:R-:W-:Y:S01]  /*0b20*/  VIADD R19, R27, 0x1 ;  /* 0x000000011b137836 */ /* 0x000fe20000000000 */
[----:B------:R-:W-:Y:S01]  /*0b30*/  ISETP.NE.AND P2, PT, R20, RZ, PT ;  /* 0x000000ff1400720c */ /* 0x000fe20003f45270 */
[----:B------:R-:W-:Y:S01]  /*0b40*/  VIADD R20, R26, 0x1 ;  /* 0x000000011a147836 */ /* 0x000fe20000000000 */
[----:B------:R-:W-:Y:S02]  /*0b50*/  SEL R16, R6, R8, P6 ;  /* 0x0000000806107207 */ /* 0x000fe40003000000 */
[----:B------:R-:W-:-:S05]  /*0b60*/  SEL R17, R7, R9, P6 ;  /* 0x0000000907117207 */ /* 0x000fca0003000000 */
[----:B------:R-:W-:Y:S02]  /*0b70*/  @P6 IMAD.MOV R19, RZ, RZ, R27 ;  /* 0x000000ffff136224 */ /* 0x000fe400078e021b */
[----:B------:R-:W-:Y:S01]  /*0b80*/  @!P6 IMAD.MOV R20, RZ, RZ, R26 ;  /* 0x000000ffff14e224 */ /* 0x000fe200078e021a */
[----:B------:R-:W-:Y:S02]  /*0b90*/  SEL R26, R26, R27, P6 ;  /* 0x0000001b1a1a7207 */ /* 0x000fe40003000000 */
[----:B------:R-:W-:Y:S02]  /*0ba0*/  @!P6 LEA R29, R19, UR4, 0x3 ;  /* 0x00000004131dec11 */ /* 0x000fe4000f8e18ff */
[C---:B------:R-:W-:Y:S02]  /*0bb0*/  @P6 LEA R28, R20.reuse, UR4, 0x3 ;  /* 0x00000004141c6c11 */ /* 0x040fe4000f8e18ff */
[----:B------:R-:W-:Y:S01]  /*0bc0*/  ISETP.GE.AND P4, PT, R20, R5, PT ;  /* 0x000000051400720c */ /* 0x000fe20003f86270 */
[----:B------:R3:W-:Y:S01]  /*0bd0*/  @!P6 LDS.64 R8, [R29] ;  /* 0x000000001d08e984 */ /* 0x0007e20000000a00 */
[----:B-1----:R-:W-:-:S02]  /*0be0*/  SHF.R.U32.HI R27, RZ, 0x5, R23 ;  /* 0x00000005ff1b7819 */ /* 0x002fc40000011617 */
[----:B------:R-:W-:Y:S01]  /*0bf0*/  LEA R26, R26, UR4, 0x2 ;  /* 0x000000041a1a7c11 */ /* 0x000fe2000f8e10ff */
[----:B------:R-:W1:Y:S01]  /*0c00*/  @P6 LDS.64 R6, [R28] ;  /* 0x000000001c066984 */ /* 0x000e620000000a00 */
[----:B------:R-:W-:Y:S01]  /*0c10*/  BAR.SYNC.DEFER_BLOCKING 0x0 ;  /* 0x0000000000007b1d */ /* 0x000fe20000010000 */
[----:B--2---:R-:W-:Y:S01]  /*0c20*/  IMAD R27, R27, 0x20, R24 ;  /* 0x000000201b1b7824 */ /* 0x004fe200078e0218 */
[----:B------:R-:W-:-:S03]  /*0c30*/  ISETP.NE.AND P6, PT, R4, RZ, PT ;  /* 0x000000ff0400720c */ /* 0x000fc60003fc5270 */
[----:B------:R-:W-:-:S03]  /*0c40*/  IMAD R27, R27, 0x5, RZ ;  /* 0x000000051b1b7824 */ /* 0x000fc600078e02ff */
[----:B---3--:R-:W2:Y:S01]  /*0c50*/  LDC R29, c[0x0][0x3b0] ;  /* 0x0000ec00ff1d7b82 */ /* 0x008ea20000000800 */
[----:B------:R-:W3:Y:S01]  /*0c60*/  S2R R5, SR_TID.X ;  /* 0x0000000000057919 */ /* 0x000ee20000002100 */
[----:B------:R-:W-:Y:S01]  /*0c70*/  IMAD R24, R24, -0x4, R27 ;  /* 0xfffffffc18187824 */ /* 0x000fe200078e021b */
[----:B------:R-:W-:-:S04]  /*0c80*/  LEA R4, R27, UR4, 0x3 ;  /* 0x000000041b047c11 */ /* 0x000fc8000f8e18ff */
[----:B------:R-:W-:Y:S01]  /*0c90*/  LEA R24, R24, UR4, 0x2 ;  /* 0x0000000418187c11 */ /* 0x000fe2000f8e10ff */
[----:B------:R-:W-:Y:S04]  /*0ca0*/  STS.64 [R4], R10 ;  /* 0x0000000a04007388 */ /* 0x000fe80000000a00 */
[----:B------:R3:W-:Y:S01]  /*0cb0*/  STS.64 [R4+0x8], R12 ;  /* 0x0000080c04007388 */ /* 0x0007e20000000a00 */
[C---:B--2---:R-:W-:Y:S01]  /*0cc0*/  IADD3 R29, PT, PT, R0.reuse, R29, -R3 ;  /* 0x0000001d001d7210 */ /* 0x044fe20007ffe803 */
[----:B0-----:R-:W-:Y:S02]  /*0cd0*/  VIADD R3, R3, UR5 ;  /* 0x0000000503037c36 */ /* 0x001fe40008000000 */
[----:B------:R0:W-:Y:S01]  /*0ce0*/  STS.64 [R4+0x10], R14 ;  /* 0x0000100e04007388 */ /* 0x0001e20000000a00 */
[----:B------:R-:W-:-:S02]  /*0cf0*/  LOP3.LUT R0, R0, 0x1f, R23, 0xf8, !PT ;  /* 0x0000001f00007812 */ /* 0x000fc400078ef817 */
[CC--:B-1----:R-:W-:Y:S01]  /*0d00*/  @!P4 ISETP.NE.AND P5, PT, R6.reuse, R9.reuse, PT ;  /* 0x000000090600c20c */ /* 0x0c2fe20003fa5270 */
[----:B------:R-:W-:Y:S03]  /*0d10*/  STS.64 [R4+0x18], R16 ;  /* 0x0000181004007388 */ /* 0x000fe60000000a00 */
[-C--:B------:R-:W-:Y:S01]  /*0d20*/  @!P4 ISETP.GE.OR P3, PT, R19, R2.reuse, !P5 ;  /* 0x000000021300c20c */ /* 0x080fe20006f66670 */
[----:B---3--:R-:W-:Y:S01]  /*0d30*/  VIADD R12, R5, 0x600 ;  /* 0x00000600050c7836 */ /* 0x008fe20000000000 */
[----:B------:R-:W-:Y:S01]  /*0d40*/  ISETP.GE.AND P4, PT, R23, R2, PT ;  /* 0x000000021700720c */ /* 0x000fe20003f86270 */
[----:B------:R-:W-:Y:S01]  /*0d50*/  IMAD.IADD R2, R29, 0x1, -R2 ;  /* 0x000000011d027824 */ /* 0x000fe200078e0a02 */
[----:B------:R-:W-:Y:S02]  /*0d60*/  SEL R6, R6, R8, P3 ;  /* 0x0000000806067207 */ /* 0x000fe40001800000 */
[----:B------:R-:W-:-:S02]  /*0d70*/  SEL R7, R7, R9, P3 ;  /* 0x0000000907077207 */ /* 0x000fc40001800000 */
[CC--:B------:R-:W-:Y:S02]  /*0d80*/  SEL R8, R3.reuse, R2.reuse, !P4 ;  /* 0x0000000203087207 */ /* 0x0c0fe40006000000 */
[CC--:B------:R-:W-:Y:S01]  /*0d90*/  SEL R9, R3.reuse, R2.reuse, !P6 ;  /* 0x0000000203097207 */ /* 0x0c0fe20007000000 */
[----:B------:R-:W-:Y:S01]  /*0da0*/  STS.64 [R4+0x20], R6 ;  /* 0x0000200604007388 */ /* 0x000fe20000000a00 */
[----:B------:R-:W-:Y:S01]  /*0db0*/  NOP ;  /* 0x0000000000007918 */ /* 0x000fe20000000000 */
[----:B------:R-:W-:Y:S01]  /*0dc0*/  BAR.SYNC.DEFER_BLOCKING 0x0 ;  /* 0x0000000000007b1d */ /* 0x000fe20000010000 */
[CC--:B------:R-:W-:Y:S01]  /*0dd0*/  SEL R10, R3.reuse, R2.reuse, !P0 ;  /* 0x00000002030a7207 */ /* 0x0c0fe20004000000 */
[----:B------:R-:W-:Y:S01]  /*0de0*/  IMAD.IADD R8, R8, 0x1, R23 ;  /* 0x0000000108087824 */ /* 0x000fe200078e0217 */
[CC--:B------:R-:W-:Y:S02]  /*0df0*/  SEL R11, R3.reuse, R2.reuse, !P1 ;  /* 0x00000002030b7207 */ /* 0x0c0fe40004800000 */
[----:B------:R-:W-:-:S02]  /*0e00*/  SEL R2, R3, R2, !P2 ;  /* 0x0000000203027207 */ /* 0x000fc40005000000 */
[C---:B------:R-:W-:Y:S01]  /*0e10*/  LOP3.LUT R3, R5.reuse, 0x400, RZ, 0xfc, !PT ;  /* 0x0000040005037812 */ /* 0x040fe200078efcff */
[----:B------:R-:W-:Y:S01]  /*0e20*/  IMAD.IADD R11, R12, 0x1, R11 ;  /* 0x000000010c0b7824 */ /* 0x000fe200078e020b */
[----:B------:R-:W-:Y:S01]  /*0e30*/  SEL R19, R20, R19, P3 ;  /* 0x0000001314137207 */ /* 0x000fe20001800000 */
[C---:B------:R-:W-:Y:S01]  /*0e40*/  VIADD R20, R5.reuse, 0x200 ;  /* 0x0000020005147836 */ /* 0x040fe20000000000 */
[----:B0-----:R-:W-:Y:S01]  /*0e50*/  LEA R14, R5, UR4, 0x3 ;  /* 0x00000004050e7c11 */ /* 0x001fe2000f8e18ff */
[----:B------:R-:W-:Y:S01]  /*0e60*/  IMAD.IADD R10, R3, 0x1, R10 ;  /* 0x00000001030a7824 */ /* 0x000fe200078e020a */
[----:B------:R-:W-:Y:S01]  /*0e70*/  LEA R19, R19, UR4, 0x2 ;  /* 0x0000000413137c11 */ /* 0x000fe2000f8e10ff */
[----:B------:R-:W-:Y:S02]  /*0e80*/  IMAD.IADD R2, R25, 0x1, R2 ;  /* 0x0000000119027824 */ /* 0x000fe400078e0202 */
[----:B------:R-:W-:Y:S02]  /*0e90*/  IMAD.IADD R9, R20, 0x1, R9 ;  /* 0x0000000114097824 */ /* 0x000fe400078e0209 */
[C---:B------:R-:W-:Y:S01]  /*0ea0*/  IMAD R3, R23.reuse, -0x4, R14 ;  /* 0xfffffffc17037824 */ /* 0x040fe200078e020e */
[----:B------:R-:W-:Y:S01]  /*0eb0*/  LOP3.LUT R23, R23, 0x3e0, RZ, 0xc0, !PT ;  /* 0x000003e017177812 */ /* 0x000fe200078ec0ff */
[----:B------:R-:W-:-:S03]  /*0ec0*/  IMAD R5, R27, -0x4, R4 ;  /* 0xfffffffc1b057824 */ /* 0x000fc600078e0204 */
[----:B------:R-:W-:Y:S01]  /*0ed0*/  STS [R3], R8 ;  /* 0x0000000803007388 */ /* 0x000fe20000000800 */
[----:B------:R-:W-:-:S03]  /*0ee0*/  IMAD R23, R23, 0x5, R0 ;  /* 0x0000000517177824 */ /* 0x000fc600078e0200 */
[----:B------:R-:W-:Y:S04]  /*0ef0*/  STS [R3+0x800], R9 ;  /* 0x0008000903007388 */ /* 0x000fe80000000800 */
[----:B------:R-:W-:Y:S04]  /*0f00*/  STS [R3+0x1000], R10 ;  /* 0x0010000a03007388 */ /* 0x000fe80000000800 */
[----:B------:R-:W-:Y:S04]  /*0f10*/  STS [R3+0x1800], R11 ;  /* 0x0018000b03007388 */ /* 0x000fe80000000800 */
[----:B------:R0:W-:Y:S01]  /*0f20*/  STS [R3+0x2000], R2 ;  /* 0x0020000203007388 */ /* 0x0001e20000000800 */
[----:B------:R-:W-:Y:S08]  /*0f30*/  BAR.SYNC.DEFER_BLOCKING 0x0 ;  /* 0x0000000000007b1d */ /* 0x000ff00000010000 */
[----:B0-----:R-:W0:Y:S01]  /*0f40*/  LDC.64 R2, c[0x0][0x3c8] ;  /* 0x0000f200ff027b82 */ /* 0x001e220000000a00 */
[----:B------:R-:W1:Y:S04]  /*0f50*/  LDS R18, [R18] ;  /* 0x0000000012127984 */ /* 0x000e680000000800 */
[----:B------:R-:W2:Y:S01]  /*0f60*/  LDS R21, [R21] ;  /* 0x0000000015157984 */ /* 0x000ea20000000800 */
[----:B0-----:R-:W-:-:S03]  /*0f70*/  IMAD.WIDE.U32 R2, R23, 0x4, R2 ;  /* 0x0000000417027825 */ /* 0x001fc600078e0002 */
[----:B------:R-:W0:Y:S04]  /*0f80*/  LDS R22, [R22] ;  /* 0x0000000016167984 */ /* 0x000e280000000800 */
[----:B------:R-:W3:Y:S04]  /*0f90*/  LDS R26, [R26] ;  /* 0x000000001a1a7984 */ /* 0x000ee80000000800 */
[----:B------:R-:W4:Y:S01]  /*0fa0*/  LDS R19, [R19] ;  /* 0x0000000013137984 */ /* 0x000f220000000800 */
[----:B------:R-:W-:Y:S06]  /*0fb0*/  BAR.SYNC.DEFER_BLOCKING 0x0 ;  /* 0x0000000000007b1d */ /* 0x000fec0000010000 */
[----:B-1----:R-:W-:Y:S04]  /*0fc0*/  STS [R5], R18 ;  /* 0x0000001205007388 */ /* 0x002fe80000000800 */
[----:B--2---:R-:W-:Y:S04]  /*0fd0*/  STS [R5+0x4], R21 ;  /* 0x0000041505007388 */ /* 0x004fe80000000800 */
[----:B0-----:R-:W-:Y:S04]  /*0fe0*/  STS [R5+0x8], R22 ;  /* 0x0000081605007388 */ /* 0x001fe80000000800 */
        /* <DEDUP_REMOVED lines=14> */
.L_x_22:
[----:B------:R-:W0:Y:S01]  /*10d0*/  LDC.64 R2, c[0x0][0x3d8] ;  /* 0x0000f600ff027b82 */ /* 0x000e220000000a00 */
[----:B------:R-:W-:Y:S01]  /*10e0*/  IMAD.MOV.U32 R9, RZ, RZ, 0xa00 ;  /* 0x00000a00ff097424 */ /* 0x000fe200078e00ff */
[----:B------:R-:W1:Y:S01]  /*10f0*/  LDCU.64 UR4, c[0x0][0x390] ;  /* 0x00007200ff0477ac */ /* 0x000e620008000a00 */
[----:B0-----:R-:W-:-:S05]  /*1100*/  IMAD.WIDE.U32 R6, R0, 0x4, R2 ;  /* 0x0000000400067825 */ /* 0x001fca00078e0002 */
[----:B------:R-:W2:Y:S04]  /*1110*/  LDG.E R3, desc[UR6][R6.64] ;  /* 0x0000000606037981 */ /* 0x000ea8000c1e1900 */
[----:B------:R-:W3:Y:S01]  /*1120*/  LDG.E R8, desc[UR6][R6.64+0x4] ;  /* 0x0000040606087981 */ /* 0x000ee2000c1e1900 */
[C---:B------:R-:W-:Y:S01]  /*1130*/  IMAD R10, R0.reuse, R9, 0xa00 ;  /* 0x00000a00000a7424 */ /* 0x040fe200078e0209 */
[----:B------:R-:W-:Y:S01]  /*1140*/  BSSY.RECONVERGENT B0, `(.L_x_26) ;  /* 0x000001f000007945 */ /* 0x000fe20003800200 */
[----:B------:R-:W-:Y:S01]  /*1150*/  CS2R R12, SRZ ;  /* 0x00000000000c7805 */ /* 0x000fe2000001ff00 */
[----:B------:R-:W0:Y:S02]  /*1160*/  S2R R2, SR_TID.X ;  /* 0x0000000000027919 */ /* 0x000e240000002100 */
[----:B------:R-:W-:Y:S01]  /*1170*/  VIMNMX R5, PT, PT, R5, R10, PT ;  /* 0x0000000a05057248 */ /* 0x000fe20003fe0100 */
[----:B--2---:R-:W-:-:S05]  /*1180*/  IMAD R4, R0, 0xa00, -R3 ;  /* 0x00000a0000047824 */ /* 0x004fca00078e0a03 */
[----:B---3--:R-:W-:Y:S01]  /*1190*/  IADD3 R24, PT, PT, R5, -R4, -R8 ;  /* 0x8000000405187210 */ /* 0x008fe20007ffe808 */
[----:B------:R-:W-:Y:S01]  /*11a0*/  IMAD.IADD R5, R8, 0x1, -R3 ;  /* 0x0000000108057824 */ /* 0x000fe200078e0a03 */
[----:B0-----:R-:W-:Y:S02]  /*11b0*/  IADD3 R8, P0, PT, R3, R2, RZ ;  /* 0x0000000203087210 */ /* 0x001fe40007f1e0ff */
[----:B------:R-:W-:Y:S01]  /*11c0*/  SHF.R.S32.HI R10, RZ, 0x1f, R4 ;  /* 0x0000001fff0a7819 */ /* 0x000fe20000011404 */
[----:B------:R-:W-:Y:S01]  /*11d0*/  IMAD.IADD R29, R5, 0x1, R24 ;  /* 0x00000001051d7824 */ /* 0x000fe200078e0218 */
[----:B------:R-:W-:Y:S02]  /*11e0*/  LEA.HI.X.SX32 R7, R3, RZ, 0x1, P0 ;  /* 0x000000ff03077211 */ /* 0x000fe400000f0eff */
[----:B-1----:R-:W-:Y:S02]  /*11f0*/  LEA R22, P1, R8, UR4, 0x2 ;  /* 0x0000000408167c11 */ /* 0x002fe4000f8210ff */
[----:B------:R-:W-:-:S02]  /*1200*/  ISETP.GE.AND P0, PT, R2, R29, PT ;  /* 0x0000001d0200720c */ /* 0x000fc40003f06270 */
[----:B------:R-:W-:-:S11]  /*1210*/  LEA.HI.X R23, R8, UR5, R7, 0x2, P1 ;  /* 0x0000000508177c11 */ /* 0x000fd600088f1407 */
[----:B------:R-:W-:Y:S05]  /*1220*/  @P0 BRA `(.L_x_27) ;  /* 0x0000000000400947 */ /* 0x000fea0003800000 */
[C---:B------:R-:W-:Y:S01]  /*1230*/  ISETP.GE.AND P0, PT, R2.reuse, R5, PT ;  /* 0x000000050200720c */ /* 0x040fe20003f06270 */
[----:B------:R-:W0:Y:S08]  /*1240*/  LDC.64 R6, c[0x0][0x3a0] ;  /* 0x0000e800ff067b82 */ /* 0x000e300000000a00 */
[----:B------:R-:W1:Y:S04]  /*1250*/  LDC.64 R8, c[0x0][0x3a8] ;  /* 0x0000ea00ff087b82 */ /* 0x000e680000000a00 */
[----:B------:R2:W5:Y:S01]  /*1260*/  @!P0 LDG.E R13, desc[UR6][R22.64] ;  /* 0x00000006160d8981 */ /* 0x000562000c1e1900 */
[----:B------:R-:W-:-:S05]  /*1270*/  @P0 IMAD.IADD R11, R2, 0x1, -R5 ;  /* 0x00000001020b0824 */ /* 0x000fca00078e0a05 */
[----:B------:R-:W-:-:S04]  /*1280*/  @P0 IADD3 R12, P1, PT, R4, R11, RZ ;  /* 0x0000000b040c0210 */ /* 0x000fc80007f3e0ff */
[----:B------:R-:W-:Y:S01]  /*1290*/  @P0 LEA.HI.X.SX32 R15, R11, R10, 0x1, P1 ;  /* 0x0000000a0b0f0211 */ /* 0x000fe200008f0eff */
[----:B------:R-:W-:-:S03]  /*12a0*/  @P0 IMAD.SHL.U32 R11, R12, 0x4, RZ ;  /* 0x000000040c0b0824 */ /* 0x000fc600078e00ff */
[----:B------:R-:W-:Y:S02]  /*12b0*/  @P0 SHF.L.U64.HI R12, R12, 0x2, R15 ;  /* 0x000000020c0c0819 */ /* 0x000fe4000001020f */
[C---:B0-----:R-:W-:Y:S02]  /*12c0*/  @P0 IADD3 R6, P1, PT, R11.reuse, R6, RZ ;  /* 0x000000060b060210 */ /* 0x041fe40007f3e0ff */
[----:B-1----:R-:W-:-:S03]  /*12d0*/  @P0 IADD3 R8, P2, PT, R11, R8, RZ ;  /* 0x000000080b080210 */ /* 0x002fc60007f5e0ff */
[C---:B------:R-:W-:Y:S02]  /*12e0*/  @P0 IMAD.X R7, R12.reuse, 0x1, R7, P1 ;  /* 0x000000010c070824 */ /* 0x040fe400008e0607 */
[----:B------:R-:W-:Y:S02]  /*12f0*/  @P0 IMAD.X R9, R12, 0x1, R9, P2 ;  /* 0x000000010c090824 */ /* 0x000fe400010e0609 */
[----:B------:R-:W-:-:S06]  /*1300*/  @!P0 IMAD.U32 R12, RZ, RZ, UR12 ;  /* 0x0000000cff0c8e24 */ /* 0x000fcc000f8e00ff */
[----:B------:R2:W5:Y:S04]  /*1310*/  @P0 LDG.E R12, desc[UR6][R6.64] ;  /* 0x00000006060c0981 */ /* 0x000568000c1e1900 */
[----:B------:R2:W5:Y:S02]  /*1320*/  @P0 LDG.E R13, desc[UR6][R8.64] ;  /* 0x00000006080d0981 */ /* 0x000564000c1e1900 */
.L_x_27:
[----:B------:R-:W-:Y:S05]  /*1330*/  BSYNC.RECONVERGENT B0 ;  /* 0x0000000000007941 */ /* 0x000fea0003800200 */
.L_x_26:
[----:B------:R-:W0:Y:S01]  /*1340*/  LDCU.128 UR8, c[0x0][0x3a0] ;  /* 0x00007400ff0877ac */ /* 0x000e220008000c00 */
[--C-:B--2---:R-:W-:Y:S01]  /*1350*/  IADD3 R7, P0, P1, R4, R2, -R5.reuse ;  /* 0x0000000204077210 */ /* 0x104fe2000791e805 */
[C---:B------:R-:W-:Y:S01]  /*1360*/  VIADD R6, R2.reuse, 0x200 ;  /* 0x0000020002067836 */ /* 0x040fe20000000000 */
[----:B------:R-:W-:Y:S01]  /*1370*/  SHF.R.S32.HI R9, RZ, 0x1f, R5 ;  /* 0x0000001fff097819 */ /* 0x000fe20000011405 */
[----:B------:R-:W-:Y:S01]  /*1380*/  BSSY.RECONVERGENT B0, `(.L_x_28) ;  /* 0x0000013000007945 */ /* 0x000fe20003800200 */
[----:B------:R-:W-:Y:S01]  /*1390*/  LOP3.LUT R4, R2, 0x400, RZ, 0xfc, !PT ;  /* 0x0000040002047812 */ /* 0x000fe200078efcff */
[----:B------:R-:W-:Y:S01]  /*13a0*/  IMAD.MOV.U32 R14, RZ, RZ, RZ ;  /* 0x000000ffff0e7224 */ /* 0x000fe200078e00ff */
[----:B------:R-:W-:Y:S01]  /*13b0*/  IADD3.X R16, PT, PT, R10, RZ, ~R9, P0, P1 ;  /* 0x000000ff0a107210 */ /* 0x000fe200007e2c09 */
[----:B------:R-:W-:Y:S01]  /*13c0*/  IMAD.SHL.U32 R10, R7, 0x4, RZ ;  /* 0x00000004070a7824 */ /* 0x000fe200078e00ff */
[----:B------:R-:W-:Y:S02]  /*13d0*/  ISETP.GE.AND P0, PT, R6, R29, PT ;  /* 0x0000001d0600720c */ /* 0x000fe40003f06270 */
[----:B------:R-:W-:-:S02]  /*13e0*/  CS2R R8, SRZ ;  /* 0x0000000000087805 */ /* 0x000fc4000001ff00 */
[----:B------:R-:W-:Y:S02]  /*13f0*/  SHF.L.U64.HI R11, R7, 0x2, R16 ;  /* 0x00000002070b7819 */ /* 0x000fe40000010210 */
[----:B------:R-:W-:Y:S02]  /*1400*/  ISETP.GE.AND P1, PT, R4, R29, PT ;  /* 0x0000001d0400720c */ /* 0x000fe40003f26270 */
[C---:B0-----:R-:W-:Y:S02]  /*1410*/  IADD3 R20, P3, PT, R10.reuse, UR8, RZ ;  /* 0x000000080a147c10 */ /* 0x041fe4000ff7e0ff */
[----:B------:R-:W-:Y:S02]  /*1420*/  IADD3 R10, P2, PT, R10, UR10, RZ ;  /* 0x0000000a0a0a7c10 */ /* 0x000fe4000ff5e0ff */
[C---:B------:R-:W-:Y:S02]  /*1430*/  IADD3.X R21, PT, PT, R11.reuse, UR9, RZ, P3, !PT ;  /* 0x000000090b157c10 */ /* 0x040fe40009ffe4ff */
[----:B------:R-:W-:Y:S01]  /*1440*/  IADD3.X R11, PT, PT, R11, UR11, RZ, P2, !PT ;  /* 0x0000000b0b0b7c10 */ /* 0x000fe200097fe4ff */
[----:B------:R-:W-:Y:S08]  /*1450*/  @P0 BRA `(.L_x_29) ;  /* 0x0000000000140947 */ /* 0x000ff00003800000 */
[----:B------:R-:W-:-:S13]  /*1460*/  ISETP.GE.AND P0, PT, R6, R5, PT ;  /* 0x000000050600720c */ /* 0x000fda0003f06270 */
[----:B------:R0:W5:Y:S04]  /*1470*/  @P0 LDG.E R9, desc[UR6][R10.64+0x800] ;  /* 0x000800060a090981 */ /* 0x000168000c1e1900 */
[----:B------:R0:W5:Y:S04]  /*1480*/  @P0 LDG.E R8, desc[UR6][R20.64+0x800] ;  /* 0x0008000614080981 */ /* 0x000168000c1e1900 */
[----:B------:R0:W5:Y:S01]  /*1490*/  @!P0 LDG.E R9, desc[UR6][R22.64+0x800] ;  /* 0x0008000616098981 */ /* 0x000162000c1e1900 */
[----:B------:R-:W-:-:S07]  /*14a0*/  @!P0 IMAD.U32 R8, RZ, RZ, UR12 ;  /* 0x0000000cff088e24 */ /* 0x000fce000f8e00ff */
.L_x_29:
[----:B------:R-:W-:Y:S05]  /*14b0*/  BSYNC.RECONVERGENT B0 ;  /* 0x0000000000007941 */ /* 0x000fea0003800200 */
.L_x_28:
[----:B------:R-:W-:Y:S01]  /*14c0*/  BSSY.RECONVERGENT B0, `(.L_x_30) ;  /* 0x000000a000007945 */ /* 0x000fe20003800200 */
[----:B------:R-:W-:-:S03]  /*14d0*/  IMAD.MOV.U32 R15, RZ, RZ, RZ ;  /* 0x000000ffff0f7224 */ /* 0x000fc600078e00ff */
[----:B------:R-:W-:Y:S05]  /*14e0*/  @P1 BRA `(.L_x_31) ;  /* 0x00000000001c1947 */ /* 0x000fea0003800000 */
[----:B------:R-:W-:-:S13]  /*14f0*/  ISETP.GE.AND P0, PT, R4, R5, PT ;  /* 0x000000050400720c */ /* 0x000fda0003f06270 */
[C---:B------:R-:W-:Y:S01]  /*1500*/  @P0 LEA R6, P1, R7.reuse, UR10, 0x2 ;  /* 0x0000000a07060c11 */ /* 0x040fe2000f8210ff */
[----:B------:R1:W5:Y:S03]  /*1510*/  @P0 LDG.E R14, desc[UR6][R20.64+0x1000] ;  /* 0x00100006140e0981 */ /* 0x000366000c1e1900 */
[----:B------:R-:W-:-:S05]  /*1520*/  @P0 LEA.HI.X R7, R7, UR11, R16, 0x2, P1 ;  /* 0x0000000b07070c11 */ /* 0x000fca00088f1410 */
[----:B------:R1:W5:Y:S04]  /*1530*/  @P0 LDG.E R15, desc[UR6][R6.64+0x1000] ;  /* 0x00100006060f0981 */ /* 0x000368000c1e1900 */
[----:B------:R1:W5:Y:S01]  /*1540*/  @!P0 LDG.E R15, desc[UR6][R22.64+0x1000] ;  /* 0x00100006160f8981 */ /* 0x000362000c1e1900 */
[----:B------:R-:W-:-:S07]  /*1550*/  @!P0 IMAD.U32 R14, RZ, RZ, UR12 ;  /* 0x0000000cff0e8e24 */ /* 0x000fce000f8e00ff */
.L_x_31:
[----:B------:R-:W-:Y:S05]  /*1560*/  BSYNC.RECONVERGENT B0 ;  /* 0x0000000000007941 */ /* 0x000fea0003800200 */
.L_x_30:
[C---:B------:R-:W-:Y:S01]  /*1570*/  VIADD R18, R2.reuse, 0x600 ;  /* 0x0000060002127836 */ /* 0x040fe20000000000 */
[----:B-1----:R-:W-:Y:S01]  /*1580*/  LOP3.LUT R6, R2, 0x800, RZ, 0xfc, !PT ;  /* 0x0000080002067812 */ /* 0x002fe200078efcff */
[----:B------:R-:W-:Y:S01]  /*1590*/  BSSY.RECONVERGENT B0, `(.L_x_32) ;  /* 0x000000a000007945 */ /* 0x000fe20003800200 */
[----:B------:R-:W-:Y:S02]  /*15a0*/  CS2R R16, SRZ ;  /* 0x0000000000107805 */ /* 0x000fe4000001ff00 */
[-C--:B------:R-:W-:Y:S02]  /*15b0*/  ISETP.GE.AND P0, PT, R18, R29.reuse, PT ;  /* 0x0000001d1200720c */ /* 0x080fe40003f06270 */
[----:B------:R-:W-:-:S11]  /*15c0*/  ISETP.GE.AND P1, PT, R6, R29, PT ;  /* 0x0000001d0600720c */ /* 0x000fd60003f26270 */
[----:B------:R-:W-:Y:S05]  /*15d0*/  @P0 BRA `(.L_x_33) ;  /* 0x0000000000140947 */ /* 0x000fea0003800000 */
[----:B------:R-:W-:-:S13]  /*15e0*/  ISETP.GE.AND P0, PT, R18, R5, PT ;  /* 0x000000051200720c */ /* 0x000fda0003f06270 */
[----:B------:R1:W5:Y:S04]  /*15f0*/  @P0 LDG.E R17, desc[UR6][R10.64+0x1800] ;  /* 0x001800060a110981 */ /* 0x000368000c1e1900 */
[----:B------:R1:W5:Y:S04]  /*1600*/  @P0 LDG.E R16, desc[UR6][R20.64+0x1800] ;  /* 0x0018000614100981 */ /* 0x000368000c1e1900 */
[----:B------:R1:W5:Y:S01]  /*1610*/  @!P0 LDG.E R17, desc[UR6][R22.64+0x1800] ;  /* 0x0018000616118981 */ /* 0x000362000c1e1900 */
[----:B------:R-:W-:-:S07]  /*1620*/  @!P0 IMAD.U32 R16, RZ, RZ, UR12 ;  /* 0x0000000cff108e24 */ /* 0x000fce000f8e00ff */
.L_x_33:
[----:B------:R-:W-:Y:S05]  /*1630*/  BSYNC.RECONVERGENT B0 ;  /* 0x0000000000007941 */ /* 0x000fea0003800200 */
.L_x_32:
        /* <DEDUP_REMOVED lines=8> */
.L_x_35:
[----:B------:R-:W-:Y:S05]  /*16c0*/  BSYNC.RECONVERGENT B0 ;  /* 0x0000000000007941 */ /* 0x000fea0003800200 */
.L_x_34:
[----:B------:R-:W3:Y:S01]  /*16d0*/  S2UR UR5, SR_CgaCtaId ;  /* 0x00000000000579c3 */ /* 0x000ee20000008800 */
[----:B012---:R-:W-:Y:S01]  /*16e0*/  IMAD R10, R2, 0x5, RZ ;  /* 0x00000005020a7824 */ /* 0x007fe200078e02ff */
[----:B------:R-:W-:Y:S01]  /*16f0*/  UMOV UR4, 0x400 ;  /* 0x0000040000047882 */ /* 0x000fe20000000000 */
[----:B------:R-:W-:Y:S03]  /*1700*/  BSSY.RECONVERGENT B0, `(.L_x_36) ;  /* 0x000001f000007945 */ /* 0x000fe60003800200 */
[----:B------:R-:W-:-:S04]  /*1710*/  VIMNMX R7, PT, PT, R10, R29, PT ;  /* 0x0000001d0a077248 */ /* 0x000fc80003fe0100 */
[C---:B------:R-:W-:Y:S01]  /*1720*/  ISETP.GE.AND P0, PT, R7.reuse, R24, PT ;  /* 0x000000180700720c */ /* 0x040fe20003f06270 */
[----:B------:R-:W-:Y:S01]  /*1730*/  IMAD.IADD R20, R7, 0x1, -R24 ;  /* 0x0000000107147824 */ /* 0x000fe200078e0a18 */
[----:B------:R-:W-:-:S04]  /*1740*/  VIMNMX R11, PT, PT, R5, R7, PT ;  /* 0x00000007050b7248 */ /* 0x000fc80003fe0100 */
[----:B------:R-:W-:-:S04]  /*1750*/  SEL R20, R20, RZ, P0 ;  /* 0x000000ff14147207 */ /* 0x000fc80000000000 */
[----:B------:R-:W-:Y:S01]  /*1760*/  ISETP.GE.AND P0, PT, R20, R11, PT ;  /* 0x0000000b1400720c */ /* 0x000fe20003f06270 */
[----:B---3--:R-:W-:-:S06]  /*1770*/  ULEA UR4, UR5, UR4, 0x18 ;  /* 0x0000000405047291 */ /* 0x008fcc000f8ec0ff */
[----:B------:R-:W-:-:S05]  /*1780*/  LEA R10, R2, UR4, 0x3 ;  /* 0x00000004020a7c11 */ /* 0x000fca000f8e18ff */
[----:B-----5:R0:W-:Y:S04]  /*1790*/  STS.64 [R10], R12 ;  /* 0x0000000c0a007388 */ /* 0x0201e80000000a00 */
[----:B------:R0:W-:Y:S04]  /*17a0*/  STS.64 [R10+0x1000], R8 ;  /* 0x001000080a007388 */ /* 0x0001e80000000a00 */
[----:B------:R0:W-:Y:S04]  /*17b0*/  STS.64 [R10+0x2000], R14 ;  /* 0x0020000e0a007388 */ /* 0x0001e80000000a00 */
[----:B------:R0:W-:Y:S04]  /*17c0*/  STS.64 [R10+0x3000], R16 ;  /* 0x003000100a007388 */ /* 0x0001e80000000a00 */
[----:B------:R0:W-:Y:S01]  /*17d0*/  STS.64 [R10+0x4000], R18 ;  /* 0x004000120a007388 */ /* 0x0001e20000000a00 */
[----:B------:R-:W-:Y:S06]  /*17e0*/  BAR.SYNC.DEFER_BLOCKING 0x0 ;  /* 0x0000000000007b1d */ /* 0x000fec0000010000 */
[----:B------:R-:W-:Y:S05]  /*17f0*/  @P0 BRA `(.L_x_37) ;  /* 0x00000000003c0947 */ /* 0x000fea0003800000 */
[----:B0-----:R-:W-:-:S07]  /*1800*/  IMAD.IADD R8, R5, 0x1, R7 ;  /* 0x0000000105087824 */ /* 0x001fce00078e0207 */
.L_x_38:
[----:B------:R-:W-:-:S05]  /*1810*/  IMAD.IADD R9, R11, 0x1, -R20 ;  /* 0x000000010b097824 */ /* 0x000fca00078e0a14 */
        /* <DEDUP_REMOVED lines=13> */
.L_x_37:
[----:B------:R-:W-:Y:S05]  /*18f0*/  BSYNC.RECONVERGENT B0 ;  /* 0x0000000000007941 */ /* 0x000fea0003800200 */
.L_x_36:
[----:B------:R-:W-:Y:S01]  /*1900*/  IADD3 R7, PT, PT, R5, R7, -R20 ;  /* 0x0000000705077210 */ /* 0x000fe20007ffe814 */
[C---:B------:R-:W-:Y:S01]  /*1910*/  VIADD R23, R20.reuse, 0x1 ;  /* 0x0000000114177836 */ /* 0x040fe20000000000 */
[----:B0-----:R-:W-:Y:S01]  /*1920*/  LEA R16, R20, UR4, 0x3 ;  /* 0x0000000414107c11 */ /* 0x001fe2000f8e18ff */
[----:B------:R-:W0:Y:S01]  /*1930*/  LDCU UR5, c[0x0][0x398] ;  /* 0x00007300ff0577ac */ /* 0x000e220008000800 */
[C---:B------:R-:W-:Y:S01]  /*1940*/  LEA R9, R7.reuse, UR4, 0x3 ;  /* 0x0000000407097c11 */ /* 0x040fe2000f8e18ff */
[C---:B------:R-:W-:Y:S01]  /*1950*/  VIADD R8, R7.reuse, 0x1 ;  /* 0x0000000107087836 */ /* 0x040fe20000000000 */
[----:B------:R-:W-:Y:S01]  /*1960*/  ISETP.GE.AND P1, PT, R7, R29, PT ;  /* 0x0000001d0700720c */ /* 0x000fe20003f26270 */
[----:B------:R-:W-:Y:S01]  /*1970*/  LDS.64 R12, [R16] ;  /* 0x00000000100c7984 */ /* 0x000fe20000000a00 */
[----:B------:R-:W-:Y:S02]  /*1980*/  PLOP3.LUT P0, PT, PT, PT, PT, 0x8, 0x80 ;  /* 0x000000000080781c */ /* 0x000fe40003f0e170 */
[----:B------:R-:W-:Y:S01]  /*1990*/  SHF.R.U32.HI R27, RZ, 0x5, R2 ;  /* 0x00000005ff1b7819 */ /* 0x000fe20000011602 */
[----:B------:R-:W1:Y:S01]  /*19a0*/  LDS.64 R10, [R9] ;  /* 0x00000000090a7984 */ /* 0x000e620000000a00 */
[----:B------:R-:W-:-:S07]  /*19b0*/  ISETP.GE.AND P5, PT, R6, R5, PT ;  /* 0x000000050600720c */ /* 0x000fce0003fa6270 */
[----:B-1----:R-:W-:-:S04]  /*19c0*/  @!P1 ISETP.NE.AND P2, PT, R10, R13, PT ;  /* 0x0000000d0a00920c */ /* 0x002fc80003f45270 */
[----:B------:R-:W-:Y:S02]  /*19d0*/  @!P1 ISETP.GE.OR P0, PT, R20, R5, !P2 ;  /* 0x000000051400920c */ /* 0x000fe40005706670 */
[----:B------:R-:W-:Y:S02]  /*19e0*/  PLOP3.LUT P1, PT, PT, PT, PT, 0x8, 0x80 ;  /* 0x000000000080781c */ /* 0x000fe40003f2e170 */
[----:B------:R-:W-:Y:S02]  /*19f0*/  SEL R14, R10, R12, P0 ;  /* 0x0000000c0a0e7207 */ /* 0x000fe40000000000 */
[----:B------:R-:W-:-:S07]  /*1a00*/  SEL R15, R11, R13, P0 ;  /* 0x0000000d0b0f7207 */ /* 0x000fce0000000000 */
[----:B------:R1:W-:Y:S01]  /*1a10*/  @P0 LDS.64 R10, [R9+0x8] ;  /* 0x00000800090a0984 */ /* 0x0003e20000000a00 */
[----:B------:R-:W-:Y:S01]  /*1a20*/  @!P0 IMAD.MOV R8, RZ, RZ, R7 ;  /* 0x000000ffff088224 */ /* 0x000fe200078e0207 */
[----:B------:R-:W-:Y:S01]  /*1a30*/  SEL R7, R7, R20, P0 ;  /* 0x0000001407077207 */ /* 0x000fe20000000000 */
[----:B------:R-:W-:Y:S01]  /*1a40*/  @P0 IMAD.MOV R23, RZ, RZ, R20 ;  /* 0x000000ffff170224 */ /* 0x000fe200078e0214 */
[----:B------:R-:W2:Y:S01]  /*1a50*/  @!P0 LDS.64 R12, [R16+0x8] ;  /* 0x00000800100c8984 */ /* 0x000ea20000000a00 */
[----:B------:R-:W-:Y:S02]  /*1a60*/  PLOP3.LUT P0, PT, PT, PT, PT, 0x8, 0x80 ;  /* 0x000000000080781c */ /* 0x000fe40003f0e170 */
[C---:B------:R-:W-:Y:S01]  /*1a70*/  ISETP.GE.AND P2, PT, R8.reuse, R29, PT ;  /* 0x0000001d0800720c */ /* 0x040fe20003f46270 */
[----:B------:R-:W-:Y:S01]  /*1a80*/  VIADD R22, R23, 0x1 ;  /* 0x0000000117167836 */ /* 0x000fe20000000000 */
[----:B------:R-:W-:Y:S01]  /*1a90*/  LEA R7, R7, UR4, 0x2 ;  /* 0x0000000407077c11 */ /* 0x000fe2000f8e10ff */
[----:B-1----:R-:W-:-:S10]  /*1aa0*/  VIADD R9, R8, 0x1 ;  /* 0x0000000108097836 */ /* 0x002fd40000000000 */
        /* <DEDUP_REMOVED lines=17> */
[----:B------:R-:W-:-:S04]  /*1bc0*/  @!P3 ISETP.GE.OR P2, PT, R22, R5, !P4 ;  /* 0x000000051600b20c */ /* 0x000fc80006746670 */
        /* <DEDUP_REMOVED lines=14> */
[-C--:B------:R-:W-:Y:S02]  /*1cb0*/  @!P3 ISETP.GE.OR P0, PT, R24, R5.reuse, !P4 ;  /* 0x000000051800b20c */ /* 0x080fe40006706670 */
[----:B------:R-:W-:Y:S02]  /*1cc0*/  ISETP.GE.AND P3, PT, R4, R5, PT ;  /* 0x000000050400720c */ /* 0x000fe40003f66270 */
[----:B------:R-:W-:-:S09]  /*1cd0*/  SEL R20, R10, R12, P0 ;  /* 0x0000000c0a147207 */ /* 0x000fd20000000000 */
[----:B------:R-:W-:Y:S01]  /*1ce0*/  @P0 IMAD.MOV R22, RZ, RZ, R24 ;  /* 0x000000ffff160224 */ /* 0x000fe200078e0218 */
[----:B------:R-:W-:Y:S01]  /*1cf0*/  SEL R24, R21, R24, P0 ;  /* 0x0000001815187207 */ /* 0x000fe20000000000 */
[----:B------:R-:W-:Y:S01]  /*1d00*/  @!P0 IMAD.MOV R23, RZ, RZ, R21 ;  /* 0x000000ffff178224 */ /* 0x000fe200078e0215 */
[----:B------:R-:W-:Y:S02]  /*1d10*/  SEL R21, R11, R13, P0 ;  /* 0x0000000d0b157207 */ /* 0x000fe40000000000 */
[----:B------:R-:W-:Y:S02]  /*1d20*/  @!P0 LEA R25, R22, UR4, 0x3 ;  /* 0x0000000416198c11 */ /* 0x000fe4000f8e18ff */
[C---:B------:R-:W-:Y:S02]  /*1d30*/  @P0 LEA R26, R23.reuse, UR4, 0x3 ;  /* 0x00000004171a0c11 */ /* 0x040fe4000f8e18ff */
[----:B------:R-:W-:Y:S01]  /*1d40*/  ISETP.GE.AND P1, PT, R23, R29, PT ;  /* 0x0000001d1700720c */ /* 0x000fe20003f26270 */
[----:B------:R1:W-:Y:S01]  /*1d50*/  @!P0 LDS.64 R12, [R25] ;  /* 0x00000000190c8984 */ /* 0x0003e20000000a00 */
[----:B------:R-:W2:Y:S01]  /*1d60*/  LDC R29, c[0x0][0x3b0] ;  /* 0x0000ec00ff1d7b82 */ /* 0x000ea20000000800 */
[----:B------:R-:W-:-:S02]  /*1d70*/  LEA R24, R24, UR4, 0x2 ;  /* 0x0000000418187c11 */ /* 0x000fc4000f8e10ff */
[----:B------:R-:W3:Y:S05]  /*1d80*/  @P0 LDS.64 R10, [R26] ;  /* 0x000000001a0a0984 */ /* 0x000eea0000000a00 */
[----:B------:R-:W-:Y:S01]  /*1d90*/  BAR.SYNC.DEFER_BLOCKING 0x0 ;  /* 0x0000000000007b1d */ /* 0x000fe20000010000 */
[----:B------:R-:W-:-:S05]  /*1da0*/  PLOP3.LUT P0, PT, PT, PT, PT, 0x8, 0x80 ;  /* 0x000000000080781c */ /* 0x000fca0003f0e170 */
[----:B-1----:R-:W1:Y:S01]  /*1db0*/  S2R R25, SR_LANEID ;  /* 0x0000000000197919 */ /* 0x002e620000000000 */
[----:B---3--:R-:W-:-:S04]  /*1dc0*/  @!P1 ISETP.NE.AND P2, PT, R10, R13, PT ;  /* 0x0000000d0a00920c */ /* 0x008fc80003f45270 */
[-C--:B------:R-:W-:Y:S01]  /*1dd0*/  @!P1 ISETP.GE.OR P0, PT, R22, R5.reuse, !P2 ;  /* 0x000000051600920c */ /* 0x080fe20005706670 */
[----:B-1----:R-:W-:Y:S01]  /*1de0*/  IMAD R27, R27, 0x20, R25 ;  /* 0x000000201b1b7824 */ /* 0x002fe200078e0219 */
[----:B------:R-:W-:Y:S02]  /*1df0*/  ISETP.GE.AND P1, PT, R2, R5, PT ;  /* 0x000000050200720c */ /* 0x000fe40003f26270 */
[----:B------:R-:W-:Y:S01]  /*1e00*/  SEL R10, R10, R12, P0 ;  /* 0x0000000c0a0a7207 */ /* 0x000fe20000000000 */
[----:B------:R-:W-:Y:S01]  /*1e10*/  IMAD R26, R27, 0x5, RZ ;  /* 0x000000051b1a7824 */ /* 0x000fe200078e02ff */
[----:B------:R-:W-:Y:S01]  /*1e20*/  SEL R11, R11, R13, P0 ;  /* 0x0000000d0b0b7207 */ /* 0x000fe20000000000 */
[C---:B------:R-:W-:Y:S01]  /*1e30*/  VIADD R12, R2.reuse, 0x600 ;  /* 0x00000600020c7836 */ /* 0x040fe20000000000 */
[----:B------:R-:W-:Y:S01]  /*1e40*/  SEL R22, R23, R22, P0 ;  /* 0x0000001617167207 */ /* 0x000fe20000000000 */
[----:B------:R-:W-:Y:S01]  /*1e50*/  IMAD R25, R25, -0x4, R26 ;  /* 0xfffffffc19197824 */ /* 0x000fe200078e021a */
[----:B------:R-:W-:-:S02]  /*1e60*/  ISETP.NE.AND P0, PT, R2, RZ, PT ;  /* 0x000000ff0200720c */ /* 0x000fc40003f05270 */
[----:B------:R-:W-:Y:S02]  /*1e70*/  LEA R27, R26, UR4, 0x3 ;  /* 0x000000041a1b7c11 */ /* 0x000fe4000f8e18ff */
[----:B------:R-:W-:Y:S02]  /*1e80*/  ISETP.GE.AND P4, PT, R12, R5, PT ;  /* 0x000000050c00720c */ /* 0x000fe40003f86270 */
[----:B------:R-:W-:Y:S01]  /*1e90*/  LEA R22, R22, UR4, 0x2 ;  /* 0x0000000416167c11 */ /* 0x000fe2000f8e10ff */
[----:B------:R1:W-:Y:S01]  /*1ea0*/  STS.64 [R27], R14 ;  /* 0x0000000e1b007388 */ /* 0x0003e20000000a00 */
[----:B------:R-:W-:-:S03]  /*1eb0*/  LEA R25, R25, UR4, 0x2 ;  /* 0x0000000419197c11 */ /* 0x000fc6000f8e10ff */
[----:B------:R3:W-:Y:S04]  /*1ec0*/  STS.64 [R27+0x8], R16 ;  /* 0x000008101b007388 */ /* 0x0007e80000000a00 */
[----:B------:R-:W-:Y:S04]  /*1ed0*/  STS.64 [R27+0x10], R18 ;  /* 0x000010121b007388 */ /* 0x000fe80000000a00 */
[----:B------:R-:W-:Y:S01]  /*1ee0*/  STS.64 [R27+0x18], R20 ;  /* 0x000018141b007388 */ /* 0x000fe20000000a00 */
[----:B-1----:R-:W-:Y:S01]  /*1ef0*/  IMAD R14, R0, 0xa00, -R3 ;  /* 0x00000a00000e7824 */ /* 0x002fe200078e0a03 */
[----:B------:R-:W-:Y:S01]  /*1f00*/  LEA R15, R2, UR4, 0x3 ;  /* 0x00000004020f7c11 */ /* 0x000fe2000f8e18ff */
[----:B0-----:R-:W-:Y:S01]  /*1f10*/  VIADD R3, R3, UR5 ;  /* 0x0000000503037c36 */ /* 0x001fe20008000000 */
[----:B------:R0:W-:Y:S01]  /*1f20*/  STS.64 [R27+0x20], R10 ;  /* 0x0000200a1b007388 */ /* 0x0001e20000000a00 */
[----:B------:R-:W-:-:S03]  /*1f30*/  NOP ;  /* 0x0000000000007918 */ /* 0x000fc60000000000 */
[----:B------:R-:W-:Y:S01]  /*1f40*/  @!P0 STS [UR4+0x5000], R28 ;  /* 0x0050001cff008988 */ /* 0x000fe20008000804 */
[----:B---3--:R-:W-:Y:S01]  /*1f50*/  VIADD R16, R2, 0x200 ;  /* 0x0000020002107836 */ /* 0x008fe20000000000 */
[----:B--2---:R-:W-:Y:S01]  /*1f60*/  IADD3 R14, PT, PT, -R5, R29, R14 ;  /* 0x0000001d050e7210 */ /* 0x004fe20007ffe10e */
[----:B------:R-:W-:Y:S01]  /*1f70*/  BAR.SYNC.DEFER_BLOCKING 0x0 ;  /* 0x0000000000007b1d */ /* 0x000fe20000010000 */
[----:B0-----:R-:W-:Y:S02]  /*1f80*/  IMAD R27, R26, -0x4, R27 ;  /* 0xfffffffc1a1b7824 */ /* 0x001fe400078e021b */
[----:B------:R-:W-:Y:S02]  /*1f90*/  ISETP.GE.AND P2, PT, R16, R5, PT ;  /* 0x000000051000720c */ /* 0x000fe40003f46270 */
[CC--:B------:R-:W-:Y:S02]  /*1fa0*/  SEL R11, R3.reuse, R14.reuse, !P3 ;  /* 0x0000000e030b7207 */ /* 0x0c0fe40005800000 */
[----:B------:R-:W-:-:S02]  /*1fb0*/  SEL R10, R3, R14, !P2 ;  /* 0x0000000e030a7207 */ /* 0x000fc40005000000 */
[CC--:B------:R-:W-:Y:S01]  /*1fc0*/  SEL R13, R3.reuse, R14.reuse, !P4 ;  /* 0x0000000e030d7207 */ /* 0x0c0fe20006000000 */
[----:B------:R-:W-:Y:S01]  /*1fd0*/  IMAD.IADD R11, R4, 0x1, R11 ;  /* 0x00000001040b7824 */ /* 0x000fe200078e020b */
[CC--:B------:R-:W-:Y:S01]  /*1fe0*/  SEL R5, R3.reuse, R14.reuse, !P1 ;  /* 0x0000000e03057207 */ /* 0x0c0fe20004800000 */
[----:B------:R-:W-:Y:S01]  /*1ff0*/  IMAD.IADD R10, R16, 0x1, R10 ;  /* 0x00000001100a7824 */ /* 0x000fe200078e020a */
[----:B------:R-:W-:Y:S01]  /*2000*/  SEL R3, R3, R14, !P5 ;  /* 0x0000000e03037207 */ /* 0x000fe20006800000 */
[----:B------:R-:W-:Y:S02]  /*2010*/  IMAD R14, R2, -0x4, R15 ;  /* 0xfffffffc020e7824 */ /* 0x000fe400078e020f */
[----:B------:R-:W-:Y:S02]  /*2020*/  IMAD.IADD R5, R5, 0x1, R2 ;  /* 0x0000000105057824 */ /* 0x000fe400078e0202 */
[----:B------:R-:W-:Y:S02]  /*2030*/  IMAD.IADD R13, R12, 0x1, R13 ;  /* 0x000000010c0d7824 */ /* 0x000fe400078e020d */
[----:B------:R-:W-:Y:S01]  /*2040*/  IMAD.IADD R3, R6, 0x1, R3 ;  /* 0x0000000106037824 */ /* 0x000fe200078e0203 */
[----:B------:R-:W0:Y:S01]  /*2050*/  LDS R17, [UR4+0x5000] ;  /* 0x00500004ff117984 */ /* 0x000e220008000800 */
[----:B------:R-:W-:Y:S06]  /*2060*/  BAR.SYNC.DEFER_BLOCKING 0x0 ;  /* 0x0000000000007b1d */ /* 0x000fec0000010000 */
[----:B------:R1:W-:Y:S04]  /*2070*/  STS [R14], R5 ;  /* 0x000000050e007388 */ /* 0x0003e80000000800 */
[----:B------:R-:W-:Y:S04]  /*2080*/  STS [R14+0x800], R10 ;  /* 0x0008000a0e007388 */ /* 0x000fe80000000800 */
[----:B------:R-:W-:Y:S01]  /*2090*/  STS [R14+0x1000], R11 ;  /* 0x0010000b0e007388 */ /* 0x000fe20000000800 */
[----:B-1----:R-:W1:Y:S03]  /*20a0*/  LDC.64 R4, c[0x0][0x3c8] ;  /* 0x0000f200ff047b82 */ /* 0x002e660000000a00 */
[----:B------:R-:W-:Y:S01]  /*20b0*/  STS [R14+0x1800], R13 ;  /* 0x0018000d0e007388 */ /* 0x000fe20000000800 */
[----:B0-----:R-:W-:-:S03]  /*20c0*/  LOP3.LUT R17, R2, 0x1f, RZ, 0xc0, !PT ;  /* 0x0000001f02117812 */ /* 0x001fc600078ec0ff */
[----:B------:R-:W-:Y:S02]  /*20d0*/  STS [R14+0x2000], R3 ;  /* 0x002000030e007388 */ /* 0x000fe40000000800 */
[----:B------:R-:W-:Y:S01]  /*20e0*/  IMAD R0, R0, 0xa00, R17 ;  /* 0x00000a0000007824 */ /* 0x000fe200078e0211 */
        /* <DEDUP_REMOVED lines=9> */
[----:B---3--:R0:W-:Y:S04]  /*2180*/  STS [R27+0x8], R9 ;  /* 0x000008091b007388 */ /* 0x0081e80000000800 */
[----:B----4-:R-:W-:Y:S04]  /*2190*/  STS [R27+0xc], R24 ;  /* 0x00000c181b007388 */ /* 0x010fe80000000800 */
[----:B-----5:R-:W-:Y:S01]  /*21a0*/  STS [R27+0x10], R22 ;  /* 0x000010161b007388 */ /* 0x020fe20000000800 */
[----:B------:R-:W-:-:S03]  /*21b0*/  NOP ;  /* 0x0000000000007918 */ /* 0x000fc60000000000 */
[----:B------:R-:W-:Y:S01]  /*21c0*/  LDS R3, [R25] ;  /* 0x0000000019037984 */ /* 0x000fe20000000800 */
[----:B0-----:R-:W-:-:S03]  /*21d0*/  LOP3.LUT R9, R2, 0x3e0, RZ, 0xc0, !PT ;  /* 0x000003e002097812 */ /* 0x001fc600078ec0ff */
[----:B------:R-:W-:Y:S02]  /*21e0*/  LDS R11, [R25+0x80] ;  /* 0x00008000190b7984 */ /* 0x000fe40000000800 */
[----:B------:R-:W-:Y:S02]  /*21f0*/  IMAD R9, R9, 0x5, RZ ;  /* 0x0000000509097824 */ /* 0x000fe400078e02ff */
[----:B------:R-:W-:Y:S03]  /*2200*/  LDS R13, [R25+0x100] ;  /* 0x00010000190d7984 */ /* 0x000fe60000000800 */
[C---:B------:R-:W-:Y:S01]  /*2210*/  LOP3.LUT R17, R9.reuse, 0x1f, R2, 0xf8, !PT ;  /* 0x0000001f09117812 */ /* 0x040fe200078ef802 */
[----:B------:R-:W-:Y:S01]  /*2220*/  LDS R15, [R25+0x180] ;  /* 0x00018000190f7984 */ /* 0x000fe20000000800 */
[----:B------:R-:W-:-:S03]  /*2230*/  IMAD.IADD R9, R9, 0x1, R0 ;  /* 0x0000000109097824 */ /* 0x000fc600078e0200 */
[----:B------:R-:W-:Y:S01]  /*2240*/  LDS R7, [R25+0x200] ;  /* 0x0002000019077984 */ /* 0x000fe20000000800 */
[C---:B------:R-:W-:Y:S02]  /*2250*/  VIADD R19, R17.reuse, 0x20 ;  /* 0x0000002011137836 */ /* 0x040fe40000000000 */
[C---:B------:R-:W-:Y:S01]  /*2260*/  VIADD R21, R17.reuse, 0x40 ;  /* 0x0000004011157836 */ /* 0x040fe20000000000 */
[----:B------:R-:W-:Y:S01]  /*2270*/  @!P0 STS [UR4+0x2800], R28 ;  /* 0x0028001cff008988 */ /* 0x000fe20008000804 */
[----:B------:R-:W-:Y:S02]  /*2280*/  VIADD R23, R17, 0x60 ;  /* 0x0000006011177836 */ /* 0x000fe40000000000 */
[----:B-1----:R-:W-:Y:S01]  /*2290*/  IMAD.WIDE.U32 R4, R9, 0x4, R4 ;  /* 0x0000000409047825 */ /* 0x002fe200078e0004 */
[----:B------:R-:W-:Y:S06]  /*22a0*/  BAR.SYNC.DEFER_BLOCKING 0x0 ;  /* 0x0000000000007b1d */ /* 0x000fec0000010000 */
[----:B------:R-:W0:Y:S02]  /*22b0*/  LDS R6, [UR4+0x2800] ;  /* 0x00280004ff067984 */ /* 0x000e240008000800 */
[CC--:B0-----:R-:W-:Y:S01]  /*22c0*/  ISETP.GE.AND P0, PT, R17.reuse, R6.reuse, PT ;  /* 0x000000061100720c */ /* 0x0c1fe20003f06270 */
[----:B------:R-:W-:Y:S01]  /*22d0*/  VIADD R17, R17, 0x80 ;  /* 0x0000008011117836 */ /* 0x000fe20000000000 */
[----:B------:R-:W-:-:S02]  /*22e0*/  ISETP.GE.AND P1, PT, R19, R6, PT ;  /* 0x000000061300720c */ /* 0x000fc40003f26270 */
[-C--:B------:R-:W-:Y:S02]  /*22f0*/  ISETP.GE.AND P2, PT, R21, R6.reuse, PT ;  /* 0x000000061500720c */ /* 0x080fe40003f46270 */
[-C--:B------:R-:W-:Y:S02]  /*2300*/  ISETP.GE.AND P3, PT, R23, R6.reuse, PT ;  /* 0x000000061700720c */ /* 0x080fe40003f66270 */
[----:B------:R-:W-:-:S05]  /*2310*/  ISETP.GE.AND P4, PT, R17, R6, PT ;  /* 0x000000061100720c */ /* 0x000fca0003f86270 */
[----:B------:R0:W-:Y:S04]  /*2320*/  @!P0 STG.E desc[UR6][R4.64], R3 ;  /* 0x0000000304008986 */ /* 0x0001e8000c101906 */
[----:B------:R0:W-:Y:S04]  /*2330*/  @!P1 STG.E desc[UR6][R4.64+0x80], R11 ;  /* 0x0000800b04009986 */ /* 0x0001e8000c101906 */
[----:B------:R0:W-:Y:S04]  /*2340*/  @!P2 STG.E desc[UR6][R4.64+0x100], R13 ;  /* 0x0001000d0400a986 */ /* 0x0001e8000c101906 */
[----:B------:R0:W-:Y:S01]  /*2350*/  @!P3 STG.E desc[UR6][R4.64+0x180], R15 ;  /* 0x0001800f0400b986 */ /* 0x0001e2000c101906 */
[----:B------:R-:W-:Y:S05]  /*2360*/  @P4 EXIT ;  /* 0x000000000000494d */ /* 0x000fea0003800000 */
[----:B------:R-:W-:Y:S01]  /*2370*/  STG.E desc[UR6][R4.64+0x200], R7 ;  /* 0x0002000704007986 */ /* 0x000fe2000c101906 */
[----:B------:R-:W-:Y:S05]  /*2380*/  EXIT ;  /* 0x000000000000794d */ /* 0x000fea0003800000 */
.L_x_39:
        /* <DEDUP_REMOVED lines=15> */
.L_x_49:


//--------------------- .text._ZN3cub18CUB_300001_SM_10006detail5merge34device_partition_merge_path_kernelINS2_10policy_hubIN4cuda3std3__45tupleIJiiEEEiE9policy600EN6thrust24THRUST_300001_SM_1000_NS12zip_iteratorINS8_IJNSD_17constant_iteratorIiNSD_11use_defaultESG_EENSD_6detail15normal_iteratorINSD_10device_ptrIiEEEEEEEEENSD_17counting_iteratorIiSG_SG_SG_EENSE_INS8_IJSM_SM_EEEEESQ_NSD_16discard_iteratorISG_EESM_i4compEEvT0_T6_T2_SX_SX_PSX_T7_ --------------------------
	.section	.text._ZN3cub18CUB_300001_SM_10006detail5merge34device_partition_merge_path_kernelINS2_10policy_hubIN4cuda3std3__45tupleIJiiEEEiE9policy600EN6thrust24THRUST_300001_SM_1000_NS12zip_iteratorINS8_IJNSD_17constant_iteratorIiNSD_11use_defaultESG_EENSD_6detail15normal_iteratorINSD_10device_ptrIiEEEEEEEEENSD_17counting_iteratorIiSG_SG_SG_EENSE_INS8_IJSM_SM_EEEEESQ_NSD_16discard_iteratorISG_EESM_i4compEEvT0_T6_T2_SX_SX_PSX_T7_,"ax",@progbits
	.align	128
        .global         _ZN3cub18CUB_300001_SM_10006detail5merge34device_partition_merge_path_kernelINS2_10policy_hubIN4cuda3std3__45tupleIJiiEEEiE9policy600EN6thrust24THRUST_300001_SM_1000_NS12zip_iteratorINS8_IJNSD_17constant_iteratorIiNSD_11use_defaultESG_EENSD_6detail15normal_iteratorINSD_10device_ptrIiEEEEEEEEENSD_17counting_iteratorIiSG_SG_SG_EENSE_INS8_IJSM_SM_EEEEESQ_NSD_16discard_iteratorISG_EESM_i4compEEvT0_T6_T2_SX_SX_PSX_T7_
        .type           _ZN3cub18CUB_300001_SM_10006detail5merge34device_partition_merge_path_kernelINS2_10policy_hubIN4cuda3std3__45tupleIJiiEEEiE9policy600EN6thrust24THRUST_300001_SM_1000_NS12zip_iteratorINS8_IJNSD_17constant_iteratorIiNSD_11use_defaultESG_EENSD_6detail15normal_iteratorINSD_10device_ptrIiEEEEEEEEENSD_17counting_iteratorIiSG_SG_SG_EENSE_INS8_IJSM_SM_EEEEESQ_NSD_16discard_iteratorISG_EESM_i4compEEvT0_T6_T2_SX_SX_PSX_T7_,@function
        .size           _ZN3cub18CUB_300001_SM_10006detail5merge34device_partition_merge_path_kernelINS2_10policy_hubIN4cuda3std3__45tupleIJiiEEEiE9policy600EN6thrust24THRUST_300001_SM_1000_NS12zip_iteratorINS8_IJNSD_17constant_iteratorIiNSD_11use_defaultESG_EENSD_6detail15normal_iteratorINSD_10device_ptrIiEEEEEEEEENSD_17counting_iteratorIiSG_SG_SG_EENSE_INS8_IJSM_SM_EEEEESQ_NSD_16discard_iteratorISG_EESM_i4compEEvT0_T6_T2_SX_SX_PSX_T7_,(.L_x_50 - _ZN3cub18CUB_300001_SM_10006detail5merge34device_partition_merge_path_kernelINS2_10policy_hubIN4cuda3std3__45tupleIJiiEEEiE9policy600EN6thrust24THRUST_300001_SM_1000_NS12zip_iteratorINS8_IJNSD_17constant_iteratorIiNSD_11use_defaultESG_EENSD_6detail15normal_iteratorINSD_10device_ptrIiEEEEEEEEENSD_17counting_iteratorIiSG_SG_SG_EENSE_INS8_IJSM_SM_EEEEESQ_NSD_16discard_iteratorISG_EESM_i4compEEvT0_T6_T2_SX_SX_PSX_T7_)
        .other          _ZN3cub18CUB_300001_SM_10006detail5merge34device_partition_merge_path_kernelINS2_10policy_hubIN4cuda3std3__45tupleIJiiEEEiE9policy600EN6thrust24THRUST_300001_SM_1000_NS12zip_iteratorINS8_IJNSD_17constant_iteratorIiNSD_11use_defaultESG_EENSD_6detail15normal_iteratorINSD_10device_ptrIiEEEEEEEEENSD_17counting_iteratorIiSG_SG_SG_EENSE_INS8_IJSM_SM_EEEEESQ_NSD_16discard_iteratorISG_EESM_i4compEEvT0_T6_T2_SX_SX_PSX_T7_,@"STO_CUDA_ENTRY STV_DEFAULT"
_ZN3cub18CUB_300001_SM_10006detail5merge34device_partition_merge_path_kernelINS2_10policy_hubIN4cuda3std3__45tupleIJiiEEEiE9policy600EN6thrust24THRUST_300001_SM_1000_NS12zip_iteratorINS8_IJNSD_17constant_iteratorIiNSD_11use_defaultESG_EENSD_6detail15normal_iteratorINSD_10device_ptrIiEEEEEEEEENSD_17counting_iteratorIiSG_SG_SG_EENSE_INS8_IJSM_SM_EEEEESQ_NSD_16discard_iteratorISG_EESM_i4compEEvT0_T6_T2_SX_SX_PSX_T7_:
.text._ZN3cub18CUB_300001_SM_10006detail5merge34device_partition_merge_path_kernelINS2_10policy_hubIN4cuda3std3__45tupleIJiiEEEiE9policy600EN6thrust24THRUST_300001_SM_1000_NS12zip_iteratorINS8_IJNSD_17constant_iteratorIiNSD_11use_defaultESG_EENSD_6detail15normal_iteratorINSD_10device_ptrIiEEEEEEEEENSD_17counting_iteratorIiSG_SG_SG_EENSE_INS8_IJSM_SM_EEEEESQ_NSD_16discard_iteratorISG_EESM_i4compEEvT0_T6_T2_SX_SX_PSX_T7_:
[----:B------:R-:W-:Y:S01]  /*0000*/  LDC R1, c[0x0][0x37c] ;  /* 0x0000df00ff017b82 */ /* 0x000fe20000000800 */
[----:B------:R-:W0:Y:S01]  /*0010*/  S2R R5, SR_CTAID.X ;  /* 0x0000000000057919 */ /* 0x000e220000002500 */
[----:B------:R-:W0:Y:S01]  /*0020*/  LDCU UR4, c[0x0][0x360] ;  /* 0x00006c00ff0477ac */ /* 0x000e220008000800 */
[----:B------:R-:W0:Y:S01]  /*0030*/  S2R R0, SR_TID.X ;  /* 0x0000000000007919 */ /* 0x000e220000002100 */
[----:B------:R-:W1:Y:S01]  /*0040*/  LDCU UR5, c[0x0][0x3b4] ;  /* 0x00007680ff0577ac */ /* 0x000e620008000800 */
[----:B0-----:R-:W-:-:S05]  /*0050*/  IMAD R5, R5, UR4, R0 ;  /* 0x0000000405057c24 */ /* 0x001fca000f8e0200 */
[----:B-1----:R-:W-:-:S13]  /*0060*/  ISETP.GE.AND P0, PT, R5, UR5, PT ;  /* 0x0000000505007c0c */ /* 0x002fda000bf06270 */
[----:B------:R-:W-:Y:S05]  /*0070*/  @P0 EXIT ;  /* 0x000000000000094d */ /* 0x000fea0003800000 */
[----:B------:R-:W0:Y:S01]  /*0080*/  LDC R7, c[0x0][0x398] ;  /* 0x0000e600ff077b82 */ /* 0x000e220000000800 */
[----:B------:R-:W0:Y:S01]  /*0090*/  LDCU UR4, c[0x0][0x3b0] ;  /* 0x00007600ff0477ac */ /* 0x000e220008000800 */
[----:B------:R-:W-:Y:S01]  /*00a0*/  IMAD R0, R5, 0xa00, RZ ;  /* 0x00000a0005007824 */ /* 0x000fe200078e02ff */
[----:B------:R-:W-:Y:S05]  /*00b0*/  BSSY.RECONVERGENT B0, `(.L_x_40) ;  /* 0x000001c000007945 */ /* 0x000fea0003800200 */
[----:B------:R-:W1:Y:S01]  /*00c0*/  LDC.64 R2, c[0x0][0x3b8] ;  /* 0x0000ee00ff027b82 */ /* 0x000e620000000a00 */
[----:B0-----:R-:W-:-:S04]  /*00d0*/  VIADDMNMX R0, R7, UR4, R0, PT ;  /* 0x0000000407007c46 */ /* 0x001fc8000b800100 */
[C---:B------:R-:W-:Y:S01]  /*00e0*/  ISETP.GE.AND P0, PT, R0.reuse, UR4, PT ;  /* 0x0000000400007c0c */ /* 0x040fe2000bf06270 */
[C---:B------:R-:W-:Y:S01]  /*00f0*/  VIADD R4, R0.reuse, -UR4 ;  /* 0x8000000400047c36 */ /* 0x040fe20008000000 */
[----:B------:R-:W-:Y:S01]  /*0100*/  VIMNMX R8, PT, PT, R0, R7, PT ;  /* 0x0000000700087248 */ /* 0x000fe20003fe0100 */
[----:B------:R-:W0:Y:S01]  /*0110*/  LDCU.64 UR4, c[0x0][0x358] ;  /* 0x00006b00ff0477ac */ /* 0x000e220008000a00 */
[----:B-1----:R-:W-:Y:S02]  /*0120*/  IMAD.WIDE R2, R5, 0x4, R2 ;  /* 0x0000000405027825 */ /* 0x002fe400078e0202 */
[----:B------:R-:W-:-:S04]  /*0130*/  SEL R13, R4, RZ, P0 ;  /* 0x000000ff040d7207 */ /* 0x000fc80000000000 */
[----:B------:R-:W-:-:S13]  /*0140*/  ISETP.GE.AND P0, PT, R13, R8, PT ;  /* 0x000000080d00720c */ /* 0x000fda0003f06270 */
[----:B0-----:R-:W-:Y:S05]  /*0150*/  @P0 BRA `(.L_x_41) ;  /* 0x0000000000440947 */ /* 0x001fea0003800000 */
[----:B------:R-:W0:Y:S01]  /*0160*/  LDC.64 R4, c[0x0][0x390] ;  /* 0x0000e400ff047b82 */ /* 0x000e220000000a00 */
[----:B------:R-:W-:-:S07]  /*0170*/  IMAD.MOV.U32 R12, RZ, RZ, R8 ;  /* 0x000000ffff0c7224 */ /* 0x000fce00078e0008 */
[----:B------:R-:W1:Y:S02]  /*0180*/  LDC.64 R6, c[0x0][0x3a0] ;  /* 0x0000e800ff067b82 */ /* 0x000e640000000a00 */
.L_x_42:
[----:B------:R-:W-:-:S05]  /*0190*/  IMAD.IADD R8, R12, 0x1, -R13 ;  /* 0x000000010c087824 */ /* 0x000fca00078e0a0d */
[----:B------:R-:W-:-:S04]  /*01a0*/  LEA.HI R8, R8, R8, RZ, 0x1 ;  /* 0x0000000808087211 */ /* 0x000fc800078f08ff */
[----:B------:R-:W-:-:S04]  /*01b0*/  LEA.HI.SX32 R15, R8, R13, 0x1f ;  /* 0x0000000d080f7211 */ /* 0x000fc800078ffaff */
[----:B------:R-:W-:-:S05]  /*01c0*/  LOP3.LUT R9, RZ, R15, RZ, 0x33, !PT ;  /* 0x0000000fff097212 */ /* 0x000fca00078e33ff */
[----:B------:R-:W-:Y:S02]  /*01d0*/  IMAD.IADD R11, R0, 0x1, R9 ;  /* 0x00000001000b7824 */ /* 0x000fe400078e0209 */
[----:B0-----:R-:W-:-:S04]  /*01e0*/  IMAD.WIDE R8, R15, 0x4, R4 ;  /* 0x000000040f087825 */ /* 0x001fc800078e0204 */
[----:B-1----:R-:W-:Y:S02]  /*01f0*/  IMAD.WIDE R10, R11, 0x4, R6 ;  /* 0x000000040b0a7825 */ /* 0x002fe400078e0206 */
[----:B------:R-:W2:Y:S04]  /*0200*/  LDG.E R8, desc[UR4][R8.64] ;  /* 0x0000000408087981 */ /* 0x000ea8000c1e1900 */
[----:B------:R-:W2:Y:S02]  /*0210*/  LDG.E R11, desc[UR4][R10.64] ;  /* 0x000000040a0b7981 */ /* 0x000ea4000c1e1900 */
[----:B--2---:R-:W-:-:S04]  /*0220*/  ISETP.NE.AND P0, PT, R11, R8, PT ;  /* 0x000000080b00720c */ /* 0x004fc80003f05270 */
[----:B------:R-:W-:-:S09]  /*0230*/  SEL R12, R15, R12, !P0 ;  /* 0x0000000c0f0c7207 */ /* 0x000fd20004000000 */
[----:B------:R-:W-:-:S05]  /*0240*/  @P0 VIADD R13, R15, 0x1 ;  /* 0x000000010f0d0836 */ /* 0x000fca0000000000 */
[----:B------:R-:W-:-:S13]  /*0250*/  ISETP.GE.AND P0, PT, R13, R12, PT ;  /* 0x0000000c0d00720c */ /* 0x000fda0003f06270 */
[----:B------:R-:W-:Y:S05]  /*0260*/  @!P0 BRA `(.L_x_42) ;  /* 0xfffffffc00c88947 */ /* 0x000fea000383ffff */
.L_x_41:
[----:B------:R-:W-:Y:S05]  /*0270*/  BSYNC.RECONVERGENT B0 ;  /* 0x0000000000007941 */ /* 0x000fea0003800200 */
.L_x_40:
[----:B------:R-:W-:Y:S01]  /*0280*/  STG.E desc[UR4][R2.64], R13 ;  /* 0x0000000d02007986 */ /* 0x000fe2000c101904 */
[----:B------:R-:W-:Y:S05]  /*0290*/  EXIT ;  /* 0x000000000000794d */ /* 0x000fea0003800000 */
.L_x_43:
        /* <DEDUP_REMOVED lines=14> */
.L_x_50:


//--------------------- .text._ZN3cub18CUB_300001_SM_10006detail8for_each13static_kernelINS2_12policy_hub_t12policy_500_tEmN6thrust24THRUST_300001_SM_1000_NS8cuda_cub20__uninitialized_fill7functorINS7_10device_ptrIiEEiEEEEvT0_T1_ --------------------------
	.section	.text._ZN3cub18CUB_300001_SM_10006detail8for_each13static_kernelINS2_12policy_hub_t12policy_500_tEmN6thrust24THRUST_300001_SM_1000_NS8cuda_cub20__uninitialized_fill7functorINS7_10device_ptrIiEEiEEEEvT0_T1_,"ax",@progbits
	.align	128
        .global         _ZN3cub18CUB_300001_SM_10006detail8for_each13static_kernelINS2_12policy_hub_t12policy_500_tEmN6thrust24THRUST_300001_SM_1000_NS8cuda_cub20__uninitialized_fill7functorINS7_10device_ptrIiEEiEEEEvT0_T1_
        .type           _ZN3cub18CUB_300001_SM_10006detail8for_each13static_kernelINS2_12policy_hub_t12policy_500_tEmN6thrust24THRUST_300001_SM_1000_NS8cuda_cub20__uninitialized_fill7functorINS7_10device_ptrIiEEiEEEEvT0_T1_,@function
        .size           _ZN3cub18CUB_300001_SM_10006detail8for_each13static_kernelINS2_12policy_hub_t12policy_500_tEmN6thrust24THRUST_300001_SM_1000_NS8cuda_cub20__uninitialized_fill7functorINS7_10device_ptrIiEEiEEEEvT0_T1_,(.L_x_51 - _ZN3cub18CUB_300001_SM_10006detail8for_each13static_kernelINS2_12policy_hub_t12policy_500_tEmN6thrust24THRUST_300001_SM_1000_NS8cuda_cub20__uninitialized_fill7functorINS7_10device_ptrIiEEiEEEEvT0_T1_)
        .other          _ZN3cub18CUB_300001_SM_10006detail8for_each13static_kernelINS2_12policy_hub_t12policy_500_tEmN6thrust24THRUST_300001_SM_1000_NS8cuda_cub20__uninitialized_fill7functorINS7_10device_ptrIiEEiEEEEvT0_T1_,@"STO_CUDA_ENTRY STV_DEFAULT"
_ZN3cub18CUB_300001_SM_10006detail8for_each13static_kernelINS2_12policy_hub_t12policy_500_tEmN6thrust24THRUST_300001_SM_1000_NS8cuda_cub20__uninitialized_fill7functorINS7_10device_ptrIiEEiEEEEvT0_T1_:
.text._ZN3cub18CUB_300001_SM_10006detail8for_each13static_kernelINS2_12policy_hub_t12policy_500_tEmN6thrust24THRUST_300001_SM_1000_NS8cuda_cub20__uninitialized_fill7functorINS7_10device_ptrIiEEiEEEEvT0_T1_:
[----:B------:R-:W-:Y:S08]  /*0000*/  LDC R1, c[0x0][0x37c] ;  /* 0x0000df00ff017b82 */ /* 0x000ff00000000800 */
[----:B------:R-:W0:Y:S01]  /*0010*/  S2UR UR4, SR_CTAID.X ;  /* 0x00000000000479c3 */ /* 0x000e220000002500 */
[----:B------:R-:W1:Y:S01]  /*0020*/  LDCU.64 UR6, c[0x0][0x380] ;  /* 0x00007000ff0677ac */ /* 0x000e620008000a00 */
[----:B------:R-:W2:Y:S01]  /*0030*/  LDCU.64 UR8, c[0x0][0x358] ;  /* 0x00006b00ff0877ac */ /* 0x000ea20008000a00 */
[----:B0-----:R-:W-:-:S04]  /*0040*/  UIMAD.WIDE.U32 UR4, UR4, 0x200, URZ ;  /* 0x00000200040478a5 */ /* 0x001fc8000f8e00ff */
[----:B-1----:R-:W-:-:S04]  /*0050*/  UIADD3 UR6, UP0, UPT, -UR4, UR6, URZ ;  /* 0x0000000604067290 */ /* 0x002fc8000ff1e1ff */
[----:B------:R-:W-:Y:S02]  /*0060*/  UIADD3.X UR7, UPT, UPT, ~UR5, UR7, URZ, UP0, !UPT ;  /* 0x0000000705077290 */ /* 0x000fe400087fe5ff */
[----:B------:R-:W-:-:S04]  /*0070*/  UISETP.GE.U32.AND UP0, UPT, UR6, 0x200, UPT ;  /* 0x000002000600788c */ /* 0x000fc8000bf06070 */
[----:B------:R-:W-:-:S09]  /*0080*/  UISETP.GE.U32.AND.EX UP0, UPT, UR7, URZ, UPT, UP0 ;  /* 0x000000ff0700728c */ /* 0x000fd2000bf06100 */
[----:B--2---:R-:W-:Y:S05]  /*0090*/  BRA.U !UP0, `(.L_x_44) ;  /* 0x0000000108287547 */ /* 0x004fea000b800000 */
[----:B------:R-:W0:Y:S01]  /*00a0*/  S2R R0, SR_TID.X ;  /* 0x0000000000007919 */ /* 0x000e220000002100 */
[----:B------:R-:W1:Y:S01]  /*00b0*/  LDCU.64 UR6, c[0x0][0x388] ;  /* 0x00007100ff0677ac */ /* 0x000e620008000a00 */
[----:B------:R-:W2:Y:S01]  /*00c0*/  LDC R5, c[0x0][0x390] ;  /* 0x0000e400ff057b82 */ /* 0x000ea20000000800 */
[----:B0-----:R-:W-:-:S05]  /*00d0*/  IADD3 R0, P0, PT, R0, UR4, RZ ;  /* 0x0000000400007c10 */ /* 0x001fca000ff1e0ff */
[----:B------:R-:W-:Y:S01]  /*00e0*/  IMAD.X R3, RZ, RZ, UR5, P0 ;  /* 0x00000005ff037e24 */ /* 0x000fe200080e06ff */
[----:B-1----:R-:W-:-:S04]  /*00f0*/  LEA R2, P0, R0, UR6, 0x2 ;  /* 0x0000000600027c11 */ /* 0x002fc8000f8010ff */
[----:B------:R-:W-:-:S05]  /*0100*/  LEA.HI.X R3, R0, UR7, R3, 0x2, P0 ;  /* 0x0000000700037c11 */ /* 0x000fca00080f1403 */
[----:B--2---:R-:W-:Y:S04]  /*0110*/  STG.E desc[UR8][R2.64], R5 ;  /* 0x0000000502007986 */ /* 0x004fe8000c101908 */
[----:B------:R-:W-:Y:S01]  /*0120*/  STG.E desc[UR8][R2.64+0x400], R5 ;  /* 0x0004000502007986 */ /* 0x000fe2000c101908 */
[----:B------:R-:W-:Y:S05]  /*0130*/  EXIT ;  /* 0x000000000000794d */ /* 0x000fea0003800000 */
.L_x_44:
[----:B------:R-:W0:Y:S01]  /*0140*/  S2R R0, SR_TID.X ;  /* 0x0000000000007919 */ /* 0x000e220000002100 */
[----:B------:R-:W-:Y:S01]  /*0150*/  IMAD.U32 R2, RZ, RZ, UR7 ;  /* 0x00000007ff027e24 */ /* 0x000fe2000f8e00ff */
[----:B------:R-:W1:Y:S01]  /*0160*/  LDCU.64 UR10, c[0x0][0x388] ;  /* 0x00007100ff0a77ac */ /* 0x000e620008000a00 */
[----:B------:R-:W-:Y:S01]  /*0170*/  IMAD.U32 R4, RZ, RZ, UR7 ;  /* 0x00000007ff047e24 */ /* 0x000fe2000f8e00ff */
[----:B0-----:R-:W-:-:S04]  /*0180*/  ISETP.LT.U32.AND P0, PT, R0, UR6, PT ;  /* 0x0000000600007c0c */ /* 0x001fc8000bf01070 */
[----:B------:R-:W-:Y:S01]  /*0190*/  ISETP.GT.U32.AND.EX P0, PT, R2, RZ, PT, P0 ;  /* 0x000000ff0200720c */ /* 0x000fe20003f04100 */
[C---:B------:R-:W-:Y:S01]  /*01a0*/  VIADD R2, R0.reuse, 0x100 ;  /* 0x0000010000027836 */ /* 0x040fe20000000000 */
[----:B------:R-:W-:-:S04]  /*01b0*/  IADD3 R0, P2, PT, R0, UR4, RZ ;  /* 0x0000000400007c10 */ /* 0x000fc8000ff5e0ff */
[----:B------:R-:W-:Y:S01]  /*01c0*/  ISETP.LT.U32.AND P1, PT, R2, UR6, PT ;  /* 0x0000000602007c0c */ /* 0x000fe2000bf21070 */
[----:B------:R-:W-:Y:S01]  /*01d0*/  IMAD.X R3, RZ, RZ, UR5, P2 ;  /* 0x00000005ff037e24 */ /* 0x000fe200090e06ff */
[----:B-1----:R-:W-:Y:S02]  /*01e0*/  LEA R2, P2, R0, UR10, 0x2 ;  /* 0x0000000a00027c11 */ /* 0x002fe4000f8410ff */
[----:B------:R-:W-:Y:S02]  /*01f0*/  ISETP.GT.U32.AND.EX P1, PT, R4, RZ, PT, P1 ;  /* 0x000000ff0400720c */ /* 0x000fe40003f24110 */
[----:B------:R-:W-:Y:S01]  /*0200*/  LEA.HI.X R3, R0, UR11, R3, 0x2, P2 ;  /* 0x0000000b00037c11 */ /* 0x000fe200090f1403 */
[----:B------:R-:W0:Y:S04]  /*0210*/  @P0 LDC R5, c[0x0][0x390] ;  /* 0x0000e400ff050b82 */ /* 0x000e280000000800 */
[----:B0-----:R0:W-:Y:S06]  /*0220*/  @P0 STG.E desc[UR8][R2.64], R5 ;  /* 0x0000000502000986 */ /* 0x0011ec000c101908 */
[----:B------:R-:W-:Y:S05]  /*0230*/  @!P1 EXIT ;  /* 0x000000000000994d */ /* 0x000fea0003800000 */
[----:B0-----:R-:W0:Y:S02]  /*0240*/  LDC R5, c[0x0][0x390] ;  /* 0x0000e400ff057b82 */ /* 0x001e240000000800 */
[----:B0-----:R-:W-:Y:S01]  /*0250*/  STG.E desc[UR8][R2.64+0x400], R5 ;  /* 0x0004000502007986 */ /* 0x001fe2000c101908 */
[----:B------:R-:W-:Y:S05]  /*0260*/  EXIT ;  /* 0x000000000000794d */ /* 0x000fea0003800000 */
.L_x_45:
        /* <DEDUP_REMOVED lines=9> */
.L_x_51:


//--------------------- .text._ZN3cub18CUB_300001_SM_10006detail11EmptyKernelIvEEvv --------------------------
	.section	.text._ZN3cub18CUB_300001_SM_10006detail11EmptyKernelIvEEvv,"ax",@progbits
	.align	128
        .global         _ZN3cub18CUB_300001_SM_10006detail11EmptyKernelIvEEvv
        .type           _ZN3cub18CUB_300001_SM_10006detail11EmptyKernelIvEEvv,@function
        .size           _ZN3cub18CUB_300001_SM_10006detail11EmptyKernelIvEEvv,(.L_x_52 - _ZN3cub18CUB_300001_SM_10006detail11EmptyKernelIvEEvv)
        .other          _ZN3cub18CUB_300001_SM_10006detail11EmptyKernelIvEEvv,@"STO_CUDA_ENTRY STV_DEFAULT"
_ZN3cub18CUB_300001_SM_10006detail11EmptyKernelIvEEvv:
.text._ZN3cub18CUB_300001_SM_10006detail11EmptyKernelIvEEvv:
[----:B------:R-:W-:Y:S01]  /*0000*/  LDC R1, c[0x0][0x37c] ;  /* 0x0000df00ff017b82 */ /* 0x000fe20000000800 */
[----:B------:R-:W-:Y:S05]  /*0010*/  EXIT ;  /* 0x000000000000794d */ /* 0x000fea0003800000 */
.L_x_46:
        /* <DEDUP_REMOVED lines=14> */
.L_x_52:


//--------------------- .nv.shared._ZN3cub18CUB_300001_SM_10006detail5merge19device_merge_kernelINS2_10policy_hubIN4cuda3std3__45tupleIJiiEEEiE9policy600EN6thrust24THRUST_300001_SM_1000_NS12zip_iteratorINS8_IJNSD_17constant_iteratorIiNSD_11use_defaultESG_EENSD_6detail15normal_iteratorINSD_10device_ptrIiEEEEEEEEENSD_17counting_iteratorIiSG_SG_SG_EENSE_INS8_IJSM_SM_EEEEESQ_NSD_16discard_iteratorISG_EESM_l4compEEvT0_T1_T6_T2_T3_SY_T4_T5_T7_PSY_NS1_7vsmem_tE --------------------------
	.section	.nv.shared._ZN3cub18CUB_300001_SM_10006detail5merge19device_merge_kernelINS2_10policy_hubIN4cuda3std3__45tupleIJiiEEEiE9policy600EN6thrust24THRUST_300001_SM_1000_NS12zip_iteratorINS8_IJNSD_17constant_iteratorIiNSD_11use_defaultESG_EENSD_6detail15normal_iteratorINSD_10device_ptrIiEEEEEEEEENSD_17counting_iteratorIiSG_SG_SG_EENSE_INS8_IJSM_SM_EEEEESQ_NSD_16discard_iteratorISG_EESM_l4compEEvT0_T1_T6_T2_T3_SY_T4_T5_T7_PSY_NS1_7vsmem_tE,"aw",@nobits
	.sectionflags	@""
	.align	16
.nv.shared._ZN3cub18CUB_300001_SM_10006detail5merge19device_merge_kernelINS2_10policy_hubIN4cuda3std3__45tupleIJiiEEEiE9policy600EN6thrust24THRUST_300001_SM_1000_NS12zip_iteratorINS8_IJNSD_17constant_iteratorIiNSD_11use_defaultESG_EENSD_6detail15normal_iteratorINSD_10device_ptrIiEEEEEEEEENSD_17counting_iteratorIiSG_SG_SG_EENSE_INS8_IJSM_SM_EEEEESQ_NSD_16discard_iteratorISG_EESM_l4compEEvT0_T1_T6_T2_T3_SY_T4_T5_T7_PSY_NS1_7vsmem_tE:
	.zero		21520


//--------------------- .nv.shared.reserved.0     --------------------------
	.section	.nv.shared.reserved.0,"aw",@nobits
	.weak		__nv_reservedSMEM_offset_0_alias
	.size		__nv_reservedSMEM_offset_0_alias, 0, 64
	.other		__nv_reservedSMEM_offset_0_alias,@"STO_CUDA_RESERVED_SHARED STV_DEFAULT"
__nv_reservedSMEM_offset_0_alias:
	.zero		0
	.zero		64


//--------------------- .nv.global                --------------------------
	.section	.nv.global,"aw",@nobits
.nv.global:
	.type		_ZN30_INTERNAL_37faa349_4_k_cu_main6thrust24THRUST_300001_SM_1000_NS3seqE,@object
	.size		_ZN30_INTERNAL_37faa349_4_k_cu_main6thrust24THRUST_300001_SM_1000_NS3seqE,(_ZN30_INTERNAL_37faa349_4_k_cu_main4cuda3std3__48in_placeE - _ZN30_INTERNAL_37faa349_4_k_cu_main6thrust24THRUST_300001_SM_1000_NS3seqE)
_ZN30_INTERNAL_37faa349_4_k_cu_main6thrust24THRUST_300001_SM_1000_NS3seqE:
	.zero		1
	.type		_ZN30_INTERNAL_37faa349_4_k_cu_main4cuda3std3__48in_placeE,@object
	.size		_ZN30_INTERNAL_37faa349_4_k_cu_main4cuda3std3__48in_placeE,(_ZN30_INTERNAL_37faa349_4_k_cu_main4cuda3std6ranges3__45__cpo4sizeE - _ZN30_INTERNAL_37faa349_4_k_cu_main4cuda3std3__48in_placeE)
_ZN30_INTERNAL_37faa349_4_k_cu_main4cuda3std3__48in_placeE:
	.zero		1
	.type		_ZN30_INTERNAL_37faa349_4_k_cu_main4cuda3std6ranges3__45__cpo4sizeE,@object
	.size		_ZN30_INTERNAL_37faa349_4_k_cu_main4cuda3std6ranges3__45__cpo4sizeE,(_ZN30_INTERNAL_37faa349_4_k_cu_main6thrust24THRUST_300001_SM_1000_NS12placeholders2_3E - _ZN30_INTERNAL_37faa349_4_k_cu_main4cuda3std6ranges3__45__cpo4sizeE)
_ZN30_INTERNAL_37faa349_4_k_cu_main4cuda3std6ranges3__45__cpo4sizeE:
	.zero		1
	.type		_ZN30_INTERNAL_37faa349_4_k_cu_main6thrust24THRUST_300001_SM_1000_NS12placeholders2_3E,@object
	.size		_ZN30_INTERNAL_37faa349_4_k_cu_main6thrust24THRUST_300001_SM_1000_NS12placeholders2_3E,(_ZN30_INTERNAL_37faa349_4_k_cu_main4cuda3std3__45__cpo6cbeginE - _ZN30_INTERNAL_37faa349_4_k_cu_main6thrust24THRUST_300001_SM_1000_NS12placeholders2_3E)
_ZN30_INTERNAL_37faa349_4_k_cu_main6thrust24THRUST_300001_SM_1000_NS12placeholders2_3E:
	.zero		1
	.type		_ZN30_INTERNAL_37faa349_4_k_cu_main4cuda3std3__45__cpo6cbeginE,@object
	.size		_ZN30_INTERNAL_37faa349_4_k_cu_main4cuda3std3__45__cpo6cbeginE,(_ZN30_INTERNAL_37faa349_4_k_cu_main4cuda3std6ranges3__45__cpo6cbeginE - _ZN30_INTERNAL_37faa349_4_k_cu_main4cuda3std3__45__cpo6cbeginE)
_ZN30_INTERNAL_37faa349_4_k_cu_main4cuda3std3__45__cpo6cbeginE:
	.zero		1
	.type		_ZN30_INTERNAL_37faa349_4_k_cu_main4cuda3std6ranges3__45__cpo6cbeginE,@object
	.size		_ZN30_INTERNAL_37faa349_4_k_cu_main4cuda3std6ranges3__45__cpo6cbeginE,(_ZN30_INTERNAL_37faa349_4_k_cu_main6thrust24THRUST_300001_SM_1000_NS12placeholders2_7E - _ZN30_INTERNAL_37faa349_4_k_cu_main4cuda3std6ranges3__45__cpo6cbeginE)
_ZN30_INTERNAL_37faa349_4_k_cu_main4cuda3std6ranges3__45__cpo6cbeginE:
	.zero		1
	.type		_ZN30_INTERNAL_37faa349_4_k_cu_main6thrust24THRUST_300001_SM_1000_NS12placeholders2_7E,@object
	.size		_ZN30_INTERNAL_37faa349_4_k_cu_main6thrust24THRUST_300001_SM_1000_NS12placeholders2_7E,(_ZN30_INTERNAL_37faa349_4_k_cu_main4cuda3std3__45__cpo7crbeginE - _ZN30_INTERNAL_37faa349_4_k_cu_main6thrust24THRUST_300001_SM_1000_NS12placeholders2_7E)
_ZN30_INTERNAL_37faa349_4_k_cu_main6thrust24THRUST_300001_SM_1000_NS12placeholders2_7E:
	.zero		1
	.type		_ZN30_INTERNAL_37faa349_4_k_cu_main4cuda3std3__45__cpo7crbeginE,@object
	.size		_ZN30_INTERNAL_37faa349_4_k_cu_main4cuda3std3__45__cpo7crbeginE,(_ZN30_INTERNAL_37faa349_4_k_cu_main4cuda3std6ranges3__45__cpo4nextE - _ZN30_INTERNAL_37faa349_4_k_cu_main4cuda3std3__45__cpo7crbeginE)
_ZN30_INTERNAL_37faa349_4_k_cu_main4cuda3std3__45__cpo7crbeginE:
	.zero		1
	.type		_ZN30_INTERNAL_37faa349_4_k_cu_main4cuda3std6ranges3__45__cpo4nextE,@object
	.size		_ZN30_INTERNAL_37faa349_4_k_cu_main4cuda3std6ranges3__45__cpo4nextE,(_ZN30_INTERNAL_37faa349_4_k_cu_main4cuda3std6ranges3__45__cpo4swapE - _ZN30_INTERNAL_37faa349_4_k_cu_main4cuda3std6ranges3__45__cpo4nextE)
_ZN30_INTERNAL_37faa349_4_k_cu_main4cuda3std6ranges3__45__cpo4nextE:
	.zero		1
	.type		_ZN30_INTERNAL_37faa349_4_k_cu_main4cuda3std6ranges3__45__cpo4swapE,@object
	.size		_ZN30_INTERNAL_37faa349_4_k_cu_main4cuda3std6ranges3__45__cpo4swapE,(_ZN30_INTERNAL_37faa349_4_k_cu_main6thrust24THRUST_300001_SM_1000_NS8cuda_cub10par_nosyncE - _ZN30_INTERNAL_37faa349_4_k_cu_main4cuda3std6ranges3__45__cpo4swapE)
_ZN30_INTERNAL_37faa349_4_k_cu_main4cuda3std6ranges3__45__cpo4swapE:
	.zero		1
	.type		_ZN30_INTERNAL_37faa349_4_k_cu_main6thrust24THRUST_300001_SM_1000_NS8cuda_cub10par_nosyncE,@object
	.size		_ZN30_INTERNAL_37faa349_4_k_cu_main6thrust24THRUST_300001_SM_1000_NS8cuda_cub10par_nosyncE,(_ZN30_INTERNAL_37faa349_4_k_cu_main6thrust24THRUST_300001_SM_1000_NS12placeholders2_9E - _ZN30_INTERNAL_37faa349_4_k_cu_main6thrust24THRUST_300001_SM_1000_NS8cuda_cub10par_nosyncE)
_ZN30_INTERNAL_37faa349_4_k_cu_main6thrust24THRUST_300001_SM_1000_NS8cuda_cub10par_nosyncE:
	.zero		1
	.type		_ZN30_INTERNAL_37faa349_4_k_cu_main6thrust24THRUST_300001_SM_1000_NS12placeholders2_9E,@object
	.size		_ZN30_INTERNAL_37faa349_4_k_cu_main6thrust24THRUST_300001_SM_1000_NS12placeholders2_9E,(_ZN30_INTERNAL_37faa349_4_k_cu_main4cuda3std3__432_GLOBAL__N__37faa349_4_k_cu_main6ignoreE - _ZN30_INTERNAL_37faa349_4_k_cu_main6thrust24THRUST_300001_SM_1000_NS12placeholders2_9E)
_ZN30_INTERNAL_37faa349_4_k_cu_main6thrust24THRUST_300001_SM_1000_NS12placeholders2_9E:
	.zero		1
	.type		_ZN30_INTERNAL_37faa349_4_k_cu_main4cuda3std3__432_GLOBAL__N__37faa349_4_k_cu_main6ignoreE,@object
	.size		_ZN30_INTERNAL_37faa349_4_k_cu_main4cuda3std3__432_GLOBAL__N__37faa349_4_k_cu_main6ignoreE,(_ZN30_INTERNAL_37faa349_4_k_cu_main4cuda3std6ranges3__45__cpo4dataE - _ZN30_INTERNAL_37faa349_4_k_cu_main4cuda3std3__432_GLOBAL__N__37faa349_4_k_cu_main6ignoreE)
_ZN30_INTERNAL_37faa349_4_k_cu_main4cuda3std3__432_GLOBAL__N__37faa349_4_k_cu_main6ignoreE:
	.zero		1
	.type		_ZN30_INTERNAL_37faa349_4_k_cu_main4cuda3std6ranges3__45__cpo4dataE,@object
	.size		_ZN30_INTERNAL_37faa349_4_k_cu_main4cuda3std6ranges3__45__cpo4dataE,(_ZN30_INTERNAL_37faa349_4_k_cu_main6thrust24THRUST_300001_SM_1000_NS12placeholders2_1E - _ZN30_INTERNAL_37faa349_4_k_cu_main4cuda3std6ranges3__45__cpo4dataE)
_ZN30_INTERNAL_37faa349_4_k_cu_main4cuda3std6ranges3__45__cpo4dataE:
	.zero		1
	.type		_ZN30_INTERNAL_37faa349_4_k_cu_main6thrust24THRUST_300001_SM_1000_NS12placeholders2_1E,@object
	.size		_ZN30_INTERNAL_37faa349_4_k_cu_main6thrust24THRUST_300001_SM_1000_NS12placeholders2_1E,(_ZN30_INTERNAL_37faa349_4_k_cu_main4cuda3std3__45__cpo5beginE - _ZN30_INTERNAL_37faa349_4_k_cu_main6thrust24THRUST_300001_SM_1000_NS12placeholders2_1E)
_ZN30_INTERNAL_37faa349_4_k_cu_main6thrust24THRUST_300001_SM_1000_NS12placeholders2_1E:
	.zero		1
	.type		_ZN30_INTERNAL_37faa349_4_k_cu_main4cuda3std3__45__cpo5beginE,@object
	.size		_ZN30_INTERNAL_37faa349_4_k_cu_main4cuda3std3__45__cpo5beginE,(_ZN30_INTERNAL_37faa349_4_k_cu_main4cuda3std6ranges3__45__cpo5beginE - _ZN30_INTERNAL_37faa349_4_k_cu_main4cuda3std3__45__cpo5beginE)
_ZN30_INTERNAL_37faa349_4_k_cu_main4cuda3std3__45__cpo5beginE:
	.zero		1
	.type		_ZN30_INTERNAL_37faa349_4_k_cu_main4cuda3std6ranges3__45__cpo5beginE,@object
	.size		_ZN30_INTERNAL_37faa349_4_k_cu_main4cuda3std6ranges3__45__cpo5beginE,(_ZN30_INTERNAL_37faa349_4_k_cu_main6thrust24THRUST_300001_SM_1000_NS12placeholders2_5E - _ZN30_INTERNAL_37faa349_4_k_cu_main4cuda3std6ranges3__45__cpo5beginE)
_ZN30_INTERNAL_37faa349_4_k_cu_main4cuda3std6ranges3__45__cpo5beginE:
	.zero		1
	.type		_ZN30_INTERNAL_37faa349_4_k_cu_main6thrust24THRUST_300001_SM_1000_NS12placeholders2_5E,@object
	.size		_ZN30_INTERNAL_37faa349_4_k_cu_main6thrust24THRUST_300001_SM_1000_NS12placeholders2_5E,(_ZN30_INTERNAL_37faa349_4_k_cu_main4cuda3std3__45__cpo6rbeginE - _ZN30_INTERNAL_37faa349_4_k_cu_main6thrust24THRUST_300001_SM_1000_NS12placeholders2_5E)
_ZN30_INTERNAL_37faa349_4_k_cu_main6thrust24THRUST_300001_SM_1000_NS12placeholders2_5E:
	.zero		1
	.type		_ZN30_INTERNAL_37faa349_4_k_cu_main4cuda3std3__45__cpo6rbeginE,@object
	.size		_ZN30_INTERNAL_37faa349_4_k_cu_main4cuda3std3__45__cpo6rbeginE,(_ZN30_INTERNAL_37faa349_4_k_cu_main4cuda3std6ranges3__45__cpo7advanceE - _ZN30_INTERNAL_37faa349_4_k_cu_main4cuda3std3__45__cpo6rbeginE)
_ZN30_INTERNAL_37faa349_4_k_cu_main4cuda3std3__45__cpo6rbeginE:
	.zero		1
	.type		_ZN30_INTERNAL_37faa349_4_k_cu_main4cuda3std6ranges3__45__cpo7advanceE,@object
	.size		_ZN30_INTERNAL_37faa349_4_k_cu_main4cuda3std6ranges3__45__cpo7advanceE,(_ZN30_INTERNAL_37faa349_4_k_cu_main4cuda3std3__47nulloptE - _ZN30_INTERNAL_37faa349_4_k_cu_main4cuda3std6ranges3__45__cpo7advanceE)
_ZN30_INTERNAL_37faa349_4_k_cu_main4cuda3std6ranges3__45__cpo7advanceE:
	.zero		1
	.type		_ZN30_INTERNAL_37faa349_4_k_cu_main4cuda3std3__47nulloptE,@object
	.size		_ZN30_INTERNAL_37faa349_4_k_cu_main4cuda3std3__47nulloptE,(_ZN30_INTERNAL_37faa349_4_k_cu_main4cuda3std6ranges3__45__cpo8distanceE - _ZN30_INTERNAL_37faa349_4_k_cu_main4cuda3std3__47nulloptE)
_ZN30_INTERNAL_37faa349_4_k_cu_main4cuda3std3__47nulloptE:
	.zero		1
	.type		_ZN30_INTERNAL_37faa349_4_k_cu_main4cuda3std6ranges3__45__cpo8distanceE,@object
	.size		_ZN30_INTERNAL_37faa349_4_k_cu_main4cuda3std6ranges3__45__cpo8distanceE,(_ZN30_INTERNAL_37faa349_4_k_cu_main6thrust24THRUST_300001_SM_1000_NS12placeholders3_10E - _ZN30_INTERNAL_37faa349_4_k_cu_main4cuda3std6ranges3__45__cpo8distanceE)
_ZN30_INTERNAL_37faa349_4_k_cu_main4cuda3std6ranges3__45__cpo8distanceE:
	.zero		1
	.type		_ZN30_INTERNAL_37faa349_4_k_cu_main6thrust24THRUST_300001_SM_1000_NS12placeholders3_10E,@object
	.size		_ZN30_INTERNAL_37faa349_4_k_cu_main6thrust24THRUST_300001_SM_1000_NS12placeholders3_10E,(_ZN30_INTERNAL_37faa349_4_k_cu_main4cuda3std3__419piecewise_constructE - _ZN30_INTERNAL_37faa349_4_k_cu_main6thrust24THRUST_300001_SM_1000_NS12placeholders3_10E)
_ZN30_INTERNAL_37faa349_4_k_cu_main6thrust24THRUST_300001_SM_1000_NS12placeholders3_10E:
	.zero		1
	.type		_ZN30_INTERNAL_37faa349_4_k_cu_main4cuda3std3__419piecewise_constructE,@object
	.size		_ZN30_INTERNAL_37faa349_4_k_cu_main4cuda3std3__419piecewise_constructE,(_ZN30_INTERNAL_37faa349_4_k_cu_main4cuda3std6ranges3__45__cpo5cdataE - _ZN30_INTERNAL_37faa349_4_k_cu_main4cuda3std3__419piecewise_constructE)
_ZN30_INTERNAL_37faa349_4_k_cu_main4cuda3std3__419piecewise_constructE:
	.zero		1
	.type		_ZN30_INTERNAL_37faa349_4_k_cu_main4cuda3std6ranges3__45__cpo5cdataE,@object
	.size		_ZN30_INTERNAL_37faa349_4_k_cu_main4cuda3std6ranges3__45__cpo5cdataE,(_ZN30_INTERNAL_37faa349_4_k_cu_main6thrust24THRUST_300001_SM_1000_NS12placeholders2_2E - _ZN30_INTERNAL_37faa349_4_k_cu_main4cuda3std6ranges3__45__cpo5cdataE)
_ZN30_INTERNAL_37faa349_4_k_cu_main4cuda3std6ranges3__45__cpo5cdataE:
	.zero		1
	.type		_ZN30_INTERNAL_37faa349_4_k_cu_main6thrust24THRUST_300001_SM_1000_NS12placeholders2_2E,@object
	.size		_ZN30_INTERNAL_37faa349_4_k_cu_main6thrust24THRUST_300001_SM_1000_NS12placeholders2_2E,(_ZN30_INTERNAL_37faa349_4_k_cu_main4cuda3std3__45__cpo3endE - _ZN30_INTERNAL_37faa349_4_k_cu_main6thrust24THRUST_300001_SM_1000_NS12placeholders2_2E)
_ZN30_INTERNAL_37faa349_4_k_cu_main6thrust24THRUST_300001_SM_1000_NS12placeholders2_2E:
	.zero		1
	.type		_ZN30_INTERNAL_37faa349_4_k_cu_main4cuda3std3__45__cpo3endE,@object
	.size		_ZN30_INTERNAL_37faa349_4_k_cu_main4cuda3std3__45__cpo3endE,(_ZN30_INTERNAL_37faa349_4_k_cu_main4cuda3std6ranges3__45__cpo3endE - _ZN30_INTERNAL_37faa349_4_k_cu_main4cuda3std3__45__cpo3endE)
_ZN30_INTERNAL_37faa349_4_k_cu_main4cuda3std3__45__cpo3endE:
	.zero		1
	.type		_ZN30_INTERNAL_37faa349_4_k_cu_main4cuda3std6ranges3__45__cpo3endE,@object
	.size		_ZN30_INTERNAL_37faa349_4_k_cu_main4cuda3std6ranges3__45__cpo3endE,(_ZN30_INTERNAL_37faa349_4_k_cu_main6thrust24THRUST_300001_SM_1000_NS12placeholders2_6E - _ZN30_INTERNAL_37faa349_4_k_cu_main4cuda3std6ranges3__45__cpo3endE)
_ZN30_INTERNAL_37faa349_4_k_cu_main4cuda3std6ranges3__45__cpo3endE:
	.zero		1
	.type		_ZN30_INTERNAL_37faa349_4_k_cu_main6thrust24THRUST_300001_SM_1000_NS12placeholders2_6E,@object
	.size		_ZN30_INTERNAL_37faa349_4_k_cu_main6thrust24THRUST_300001_SM_1000_NS12placeholders2_6E,(_ZN30_INTERNAL_37faa349_4_k_cu_main4cuda3std3__45__cpo4rendE - _ZN30_INTERNAL_37faa349_4_k_cu_main6thrust24THRUST_300001_SM_1000_NS12placeholders2_6E)
_ZN30_INTERNAL_37faa349_4_k_cu_main6thrust24THRUST_300001_SM_1000_NS12placeholders2_6E:
	.zero		1
	.type		_ZN30_INTERNAL_37faa349_4_k_cu_main4cuda3std3__45__cpo4rendE,@object
	.size		_ZN30_INTERNAL_37faa349_4_k_cu_main4cuda3std3__45__cpo4rendE,(_ZN30_INTERNAL_37faa349_4_k_cu_main4cuda3std6ranges3__45__cpo9iter_swapE - _ZN30_INTERNAL_37faa349_4_k_cu_main4cuda3std3__45__cpo4rendE)
_ZN30_INTERNAL_37faa349_4_k_cu_main4cuda3std3__45__cpo4rendE:
	.zero		1
	.type		_ZN30_INTERNAL_37faa349_4_k_cu_main4cuda3std6ranges3__45__cpo9iter_swapE,@object
	.size		_ZN30_INTERNAL_37faa349_4_k_cu_main4cuda3std6ranges3__45__cpo9iter_swapE,(_ZN30_INTERNAL_37faa349_4_k_cu_main4cuda3std3__48unexpectE - _ZN30_INTERNAL_37faa349_4_k_cu_main4cuda3std6ranges3__45__cpo9iter_swapE)
_ZN30_INTERNAL_37faa349_4_k_cu_main4cuda3std6ranges3__45__cpo9iter_swapE:
	.zero		1
	.type		_ZN30_INTERNAL_37faa349_4_k_cu_main4cuda3std3__48unexpectE,@object
	.size		_ZN30_INTERNAL_37faa349_4_k_cu_main4cuda3std3__48unexpectE,(_ZN30_INTERNAL_37faa349_4_k_cu_main6thrust24THRUST_300001_SM_1000_NS8cuda_cub3parE - _ZN30_INTERNAL_37faa349_4_k_cu_main4cuda3std3__48unexpectE)
_ZN30_INTERNAL_37faa349_4_k_cu_main4cuda3std3__48unexpectE:
	.zero		1
	.type		_ZN30_INTERNAL_37faa349_4_k_cu_main6thrust24THRUST_300001_SM_1000_NS8cuda_cub3parE,@object
	.size		_ZN30_INTERNAL_37faa349_4_k_cu_main6thrust24THRUST_300001_SM_1000_NS8cuda_cub3parE,(_ZN30_INTERNAL_37faa349_4_k_cu_main6thrust24THRUST_300001_SM_1000_NS12placeholders2_4E - _ZN30_INTERNAL_37faa349_4_k_cu_main6thrust24THRUST_300001_SM_1000_NS8cuda_cub3parE)
_ZN30_INTERNAL_37faa349_4_k_cu_main6thrust24THRUST_300001_SM_1000_NS8cuda_cub3parE:
	.zero		1
	.type		_ZN30_INTERNAL_37faa349_4_k_cu_main6thrust24THRUST_300001_SM_1000_NS12placeholders2_4E,@object
	.size		_ZN30_INTERNAL_37faa349_4_k_cu_main6thrust24THRUST_300001_SM_1000_NS12placeholders2_4E,(_ZN30_INTERNAL_37faa349_4_k_cu_main4cuda3std3__45__cpo4cendE - _ZN30_INTERNAL_37faa349_4_k_cu_main6thrust24THRUST_300001_SM_1000_NS12placeholders2_4E)
_ZN30_INTERNAL_37faa349_4_k_cu_main6thrust24THRUST_300001_SM_1000_NS12placeholders2_4E:
	.zero		1
	.type		_ZN30_INTERNAL_37faa349_4_k_cu_main4cuda3std3__45__cpo4cendE,@object
	.size		_ZN30_INTERNAL_37faa349_4_k_cu_main4cuda3std3__45__cpo4cendE,(_ZN30_INTERNAL_37faa349_4_k_cu_main4cuda3std6ranges3__45__cpo4cendE - _ZN30_INTERNAL_37faa349_4_k_cu_main4cuda3std3__45__cpo4cendE)
_ZN30_INTERNAL_37faa349_4_k_cu_main4cuda3std3__45__cpo4cendE:
	.zero		1
	.type		_ZN30_INTERNAL_37faa349_4_k_cu_main4cuda3std6ranges3__45__cpo4cendE,@object
	.size		_ZN30_INTERNAL_37faa349_4_k_cu_main4cuda3std6ranges3__45__cpo4cendE,(_ZN30_INTERNAL_37faa349_4_k_cu_main4cuda3std3__420unreachable_sentinelE - _ZN30_INTERNAL_37faa349_4_k_cu_main4cuda3std6ranges3__45__cpo4cendE)
_ZN30_INTERNAL_37faa349_4_k_cu_main4cuda3std6ranges3__45__cpo4cendE:
	.zero		1
	.type		_ZN30_INTERNAL_37faa349_4_k_cu_main4cuda3std3__420unreachable_sentinelE,@object
	.size		_ZN30_INTERNAL_37faa349_4_k_cu_main4cuda3std3__420unreachable_sentinelE,(_ZN30_INTERNAL_37faa349_4_k_cu_main4cuda3std6ranges3__45__cpo5ssizeE - _ZN30_INTERNAL_37faa349_4_k_cu_main4cuda3std3__420unreachable_sentinelE)
_ZN30_INTERNAL_37faa349_4_k_cu_main4cuda3std3__420unreachable_sentinelE:
	.zero		1
	.type		_ZN30_INTERNAL_37faa349_4_k_cu_main4cuda3std6ranges3__45__cpo5ssizeE,@object
	.size		_ZN30_INTERNAL_37faa349_4_k_cu_main4cuda3std6ranges3__45__cpo5ssizeE,(_ZN30_INTERNAL_37faa349_4_k_cu_main6thrust24THRUST_300001_SM_1000_NS12placeholders2_8E - _ZN30_INTERNAL_37faa349_4_k_cu_main4cuda3std6ranges3__45__cpo5ssizeE)
_ZN30_INTERNAL_37faa349_4_k_cu_main4cuda3std6ranges3__45__cpo5ssizeE:
	.zero		1
	.type		_ZN30_INTERNAL_37faa349_4_k_cu_main6thrust24THRUST_300001_SM_1000_NS12placeholders2_8E,@object
	.size		_ZN30_INTERNAL_37faa349_4_k_cu_main6thrust24THRUST_300001_SM_1000_NS12placeholders2_8E,(_ZN30_INTERNAL_37faa349_4_k_cu_main4cuda3std3__45__cpo5crendE - _ZN30_INTERNAL_37faa349_4_k_cu_main6thrust24THRUST_300001_SM_1000_NS12placeholders2_8E)
_ZN30_INTERNAL_37faa349_4_k_cu_main6thrust24THRUST_300001_SM_1000_NS12placeholders2_8E:
	.zero		1
	.type		_ZN30_INTERNAL_37faa349_4_k_cu_main4cuda3std3__45__cpo5crendE,@object
	.size		_ZN30_INTERNAL_37faa349_4_k_cu_main4cuda3std3__45__cpo5crendE,(_ZN30_INTERNAL_37faa349_4_k_cu_main4cuda3std6ranges3__45__cpo4prevE - _ZN30_INTERNAL_37faa349_4_k_cu_main4cuda3std3__45__cpo5crendE)
_ZN30_INTERNAL_37faa349_4_k_cu_main4cuda3std3__45__cpo5crendE:
	.zero		1
	.type		_ZN30_INTERNAL_37faa349_4_k_cu_main4cuda3std6ranges3__45__cpo4prevE,@object
	.size		_ZN30_INTERNAL_37faa349_4_k_cu_main4cuda3std6ranges3__45__cpo4prevE,(_ZN30_INTERNAL_37faa349_4_k_cu_main4cuda3std6ranges3__45__cpo9iter_moveE - _ZN30_INTERNAL_37faa349_4_k_cu_main4cuda3std6ranges3__45__cpo4prevE)
_ZN30_INTERNAL_37faa349_4_k_cu_main4cuda3std6ranges3__45__cpo4prevE:
	.zero		1
	.type		_ZN30_INTERNAL_37faa349_4_k_cu_main4cuda3std6ranges3__45__cpo9iter_moveE,@object
	.size		_ZN30_INTERNAL_37faa349_4_k_cu_main4cuda3std6ranges3__45__cpo9iter_moveE,(_ZN30_INTERNAL_37faa349_4_k_cu_main6thrust24THRUST_300001_SM_1000_NS6system6detail10sequential3seqE - _ZN30_INTERNAL_37faa349_4_k_cu_main4cuda3std6ranges3__45__cpo9iter_moveE)
_ZN30_INTERNAL_37faa349_4_k_cu_main4cuda3std6ranges3__45__cpo9iter_moveE:
	.zero		1
	.type		_ZN30_INTERNAL_37faa349_4_k_cu_main6thrust24THRUST_300001_SM_1000_NS6system6detail10sequential3seqE,@object
	.size		_ZN30_INTERNAL_37faa349_4_k_cu_main6thrust24THRUST_300001_SM_1000_NS6system6detail10sequential3seqE,(.L_31 - _ZN30_INTERNAL_37faa349_4_k_cu_main6thrust24THRUST_300001_SM_1000_NS6system6detail10sequential3seqE)
_ZN30_INTERNAL_37faa349_4_k_cu_main6thrust24THRUST_300001_SM_1000_NS6system6detail10sequential3seqE:
	.zero		1
.L_31:


//--------------------- .nv.shared._ZN3cub18CUB_300001_SM_10006detail5merge19device_merge_kernelINS2_10policy_hubIN4cuda3std3__45tupleIJiiEEEiE9policy600EN6thrust24THRUST_300001_SM_1000_NS12zip_iteratorINS8_IJNSD_17constant_iteratorIiNSD_11use_defaultESG_EENSD_6detail15normal_iteratorINSD_10device_ptrIiEEEEEEEEENSD_17counting_iteratorIiSG_SG_SG_EENSE_INS8_IJSM_SM_EEEEESQ_NSD_16discard_iteratorISG_EESM_i4compEEvT0_T1_T6_T2_T3_SY_T4_T5_T7_PSY_NS1_7vsmem_tE --------------------------
	.section	.nv.shared._ZN3cub18CUB_300001_SM_10006detail5merge19device_merge_kernelINS2_10policy_hubIN4cuda3std3__45tupleIJiiEEEiE9policy600EN6thrust24THRUST_300001_SM_1000_NS12zip_iteratorINS8_IJNSD_17constant_iteratorIiNSD_11use_defaultESG_EENSD_6detail15normal_iteratorINSD_10device_ptrIiEEEEEEEEENSD_17counting_iteratorIiSG_SG_SG_EENSE_INS8_IJSM_SM_EEEEESQ_NSD_16discard_iteratorISG_EESM_i4compEEvT0_T1_T6_T2_T3_SY_T4_T5_T7_PSY_NS1_7vsmem_tE,"aw",@nobits
	.sectionflags	@""
	.align	16
.nv.shared._ZN3cub18CUB_300001_SM_10006detail5merge19device_merge_kernelINS2_10policy_hubIN4cuda3std3__45tupleIJiiEEEiE9policy600EN6thrust24THRUST_300001_SM_1000_NS12zip_iteratorINS8_IJNSD_17constant_iteratorIiNSD_11use_defaultESG_EENSD_6detail15normal_iteratorINSD_10device_ptrIiEEEEEEEEENSD_17counting_iteratorIiSG_SG_SG_EENSE_INS8_IJSM_SM_EEEEESQ_NSD_16discard_iteratorISG_EESM_i4compEEvT0_T1_T6_T2_T3_SY_T4_T5_T7_PSY_NS1_7vsmem_tE:
	.zero		21520


//--------------------- .nv.constant0._ZN3cub18CUB_300001_SM_10006detail5merge19device_merge_kernelINS2_10policy_hubIN4cuda3std3__45tupleIJiiEEEiE9policy600EN6thrust24THRUST_300001_SM_1000_NS12zip_iteratorINS8_IJNSD_17constant_iteratorIiNSD_11use_defaultESG_EENSD_6detail15normal_iteratorINSD_10device_ptrIiEEEEEEEEENSD_17counting_iteratorIiSG_SG_SG_EENSE_INS8_IJSM_SM_EEEEESQ_NSD_16discard_iteratorISG_EESM_l4compEEvT0_T1_T6_T2_T3_SY_T4_T5_T7_PSY_NS1_7vsmem_tE --------------------------
	.section	.nv.constant0._ZN3cub18CUB_300001_SM_10006detail5merge19device_merge_kernelINS2_10policy_hubIN4cuda3std3__45tupleIJiiEEEiE9policy600EN6thrust24THRUST_300001_SM_1000_NS12zip_iteratorINS8_IJNSD_17constant_iteratorIiNSD_11use_defaultESG_EENSD_6detail15normal_iteratorINSD_10device_ptrIiEEEEEEEEENSD_17counting_iteratorIiSG_SG_SG_EENSE_INS8_IJSM_SM_EEEEESQ_NSD_16discard_iteratorISG_EESM_l4compEEvT0_T1_T6_T2_T3_SY_T4_T5_T7_PSY_NS1_7vsmem_tE,"a",@progbits
	.sectionflags	@""
	.align	4
.nv.constant0._ZN3cub18CUB_300001_SM_10006detail5merge19device_merge_kernelINS2_10policy_hubIN4cuda3std3__45tupleIJiiEEEiE9policy600EN6thrust24THRUST_300001_SM_1000_NS12zip_iteratorINS8_IJNSD_17constant_iteratorIiNSD_11use_defaultESG_EENSD_6detail15normal_iteratorINSD_10device_ptrIiEEEEEEEEENSD_17counting_iteratorIiSG_SG_SG_EENSE_INS8_IJSM_SM_EEEEESQ_NSD_16discard_iteratorISG_EESM_l4compEEvT0_T1_T6_T2_T3_SY_T4_T5_T7_PSY_NS1_7vsmem_tE:
	.zero		1016


//--------------------- .nv.constant0._ZN3cub18CUB_300001_SM_10006detail5merge34device_partition_merge_path_kernelINS2_10policy_hubIN4cuda3std3__45tupleIJiiEEEiE9policy600EN6thrust24THRUST_300001_SM_1000_NS12zip_iteratorINS8_IJNSD_17constant_iteratorIiNSD_11use_defaultESG_EENSD_6detail15normal_iteratorINSD_10device_ptrIiEEEEEEEEENSD_17counting_iteratorIiSG_SG_SG_EENSE_INS8_IJSM_SM_EEEEESQ_NSD_16discard_iteratorISG_EESM_l4compEEvT0_T6_T2_SX_SX_PSX_T7_ --------------------------
	.section	.nv.constant0._ZN3cub18CUB_300001_SM_10006detail5merge34device_partition_merge_path_kernelINS2_10policy_hubIN4cuda3std3__45tupleIJiiEEEiE9policy600EN6thrust24THRUST_300001_SM_1000_NS12zip_iteratorINS8_IJNSD_17constant_iteratorIiNSD_11use_defaultESG_EENSD_6detail15normal_iteratorINSD_10device_ptrIiEEEEEEEEENSD_17counting_iteratorIiSG_SG_SG_EENSE_INS8_IJSM_SM_EEEEESQ_NSD_16discard_iteratorISG_EESM_l4compEEvT0_T6_T2_SX_SX_PSX_T7_,"a",@progbits
	.sectionflags	@""
	.align	4
.nv.constant0._ZN3cub18CUB_300001_SM_10006detail5merge34device_partition_merge_path_kernelINS2_10policy_hubIN4cuda3std3__45tupleIJiiEEEiE9policy600EN6thrust24THRUST_300001_SM_1000_NS12zip_iteratorINS8_IJNSD_17constant_iteratorIiNSD_11use_defaultESG_EENSD_6detail15normal_iteratorINSD_10device_ptrIiEEEEEEEEENSD_17counting_iteratorIiSG_SG_SG_EENSE_INS8_IJSM_SM_EEEEESQ_NSD_16discard_iteratorISG_EESM_l4compEEvT0_T6_T2_SX_SX_PSX_T7_:
	.zero		969


//--------------------- .nv.constant0._ZN3cub18CUB_300001_SM_10006detail5merge19device_merge_kernelINS2_10policy_hubIN4cuda3std3__45tupleIJiiEEEiE9policy600EN6thrust24THRUST_300001_SM_1000_NS12zip_iteratorINS8_IJNSD_17constant_iteratorIiNSD_11use_defaultESG_EENSD_6detail15normal_iteratorINSD_10device_ptrIiEEEEEEEEENSD_17counting_iteratorIiSG_SG_SG_EENSE_INS8_IJSM_SM_EEEEESQ_NSD_16discard_iteratorISG_EESM_i4compEEvT0_T1_T6_T2_T3_SY_T4_T5_T7_PSY_NS1_7vsmem_tE --------------------------
	.section	.nv.constant0._ZN3cub18CUB_300001_SM_10006detail5merge19device_merge_kernelINS2_10policy_hubIN4cuda3std3__45tupleIJiiEEEiE9policy600EN6thrust24THRUST_300001_SM_1000_NS12zip_iteratorINS8_IJNSD_17constant_iteratorIiNSD_11use_defaultESG_EENSD_6detail15normal_iteratorINSD_10device_ptrIiEEEEEEEEENSD_17counting_iteratorIiSG_SG_SG_EENSE_INS8_IJSM_SM_EEEEESQ_NSD_16discard_iteratorISG_EESM_i4compEEvT0_T1_T6_T2_T3_SY_T4_T5_T7_PSY_NS1_7vsmem_tE,"a",@progbits
	.sectionflags	@""
	.align	4
.nv.constant0._ZN3cub18CUB_300001_SM_10006detail5merge19device_merge_kernelINS2_10policy_hubIN4cuda3std3__45tupleIJiiEEEiE9policy600EN6thrust24THRUST_300001_SM_1000_NS12zip_iteratorINS8_IJNSD_17constant_iteratorIiNSD_11use_defaultESG_EENSD_6detail15normal_iteratorINSD_10device_ptrIiEEEEEEEEENSD_17counting_iteratorIiSG_SG_SG_EENSE_INS8_IJSM_SM_EEEEESQ_NSD_16discard_iteratorISG_EESM_i4compEEvT0_T1_T6_T2_T3_SY_T4_T5_T7_PSY_NS1_7vsmem_tE:
	.zero		1000


//--------------------- .nv.constant0._ZN3cub18CUB_300001_SM_10006detail5merge34device_partition_merge_path_kernelINS2_10policy_hubIN4cuda3std3__45tupleIJiiEEEiE9policy600EN6thrust24THRUST_300001_SM_1000_NS12zip_iteratorINS8_IJNSD_17constant_iteratorIiNSD_11use_defaultESG_EENSD_6detail15normal_iteratorINSD_10device_ptrIiEEEEEEEEENSD_17counting_iteratorIiSG_SG_SG_EENSE_INS8_IJSM_SM_EEEEESQ_NSD_16discard_iteratorISG_EESM_i4compEEvT0_T6_T2_SX_SX_PSX_T7_ --------------------------
	.section	.nv.constant0._ZN3cub18CUB_300001_SM_10006detail5merge34device_partition_merge_path_kernelINS2_10policy_hubIN4cuda3std3__45tupleIJiiEEEiE9policy600EN6thrust24THRUST_300001_SM_1000_NS12zip_iteratorINS8_IJNSD_17constant_iteratorIiNSD_11use_defaultESG_EENSD_6detail15normal_iteratorINSD_10device_ptrIiEEEEEEEEENSD_17counting_iteratorIiSG_SG_SG_EENSE_INS8_IJSM_SM_EEEEESQ_NSD_16discard_iteratorISG_EESM_i4compEEvT0_T6_T2_SX_SX_PSX_T7_,"a",@progbits
	.sectionflags	@""
	.align	4
.nv.constant0._ZN3cub18CUB_300001_SM_10006detail5merge34device_partition_merge_path_kernelINS2_10policy_hubIN4cuda3std3__45tupleIJiiEEEiE9policy600EN6thrust24THRUST_300001_SM_1000_NS12zip_iteratorINS8_IJNSD_17constant_iteratorIiNSD_11use_defaultESG_EENSD_6detail15normal_iteratorINSD_10device_ptrIiEEEEEEEEENSD_17counting_iteratorIiSG_SG_SG_EENSE_INS8_IJSM_SM_EEEEESQ_NSD_16discard_iteratorISG_EESM_i4compEEvT0_T6_T2_SX_SX_PSX_T7_:
	.zero		961


//--------------------- .nv.constant0._ZN3cub18CUB_300001_SM_10006detail8for_each13static_kernelINS2_12policy_hub_t12policy_500_tEmN6thrust24THRUST_300001_SM_1000_NS8cuda_cub20__uninitialized_fill7functorINS7_10device_ptrIiEEiEEEEvT0_T1_ --------------------------
	.section	.nv.constant0._ZN3cub18CUB_300001_SM_10006detail8for_each13static_kernelINS2_12policy_hub_t12policy_500_tEmN6thrust24THRUST_300001_SM_1000_NS8cuda_cub20__uninitialized_fill7functorINS7_10device_ptrIiEEiEEEEvT0_T1_,"a",@progbits
	.sectionflags	@""
	.align	4
.nv.constant0._ZN3cub18CUB_300001_SM_10006detail8for_each13static_kernelINS2_12policy_hub_t12policy_500_tEmN6thrust24THRUST_300001_SM_1000_NS8cuda_cub20__uninitialized_fill7functorINS7_10device_ptrIiEEiEEEEvT0_T1_:
	.zero		920


//--------------------- .nv.constant0._ZN3cub18CUB_300001_SM_10006detail11EmptyKernelIvEEvv --------------------------
	.section	.nv.constant0._ZN3cub18CUB_300001_SM_10006detail11EmptyKernelIvEEvv,"a",@progbits
	.sectionflags	@""
	.align	4
.nv.constant0._ZN3cub18CUB_300001_SM_10006detail11EmptyKernelIvEEvv:
	.zero		896


//--------------------- SYMBOLS --------------------------

	.type		.nv.reservedSmem.offset0,@object
	.size		.nv.reservedSmem.offset0,0x4
	.type		.nv.reservedSmem.cap,@object
	.size		.nv.reservedSmem.cap,0x4
